//
// Generated by NVIDIA NVVM Compiler
//
// Compiler Build ID: CL-36424714
// Cuda compilation tools, release 13.0, V13.0.88
// Based on NVVM 20.0.0
//

.version 9.0
.target sm_100
.address_size 64

	// .globl	_Z8dijkstraiPiS_

.visible .entry _Z8dijkstraiPiS_(
	.param .u32 _Z8dijkstraiPiS__param_0,
	.param .u64 .ptr .align 1 _Z8dijkstraiPiS__param_1,
	.param .u64 .ptr .align 1 _Z8dijkstraiPiS__param_2
)
{
	.local .align 8 .b8 	__local_depot0[880];
	.reg .b64 	%SP;
	.reg .b64 	%SPL;
	.reg .pred 	%p<72>;
	.reg .b32 	%r<251>;
	.reg .b64 	%rd<91>;

	mov.u64 	%SPL, __local_depot0;
	ld.param.u32 	%r87, [_Z8dijkstraiPiS__param_0];
	ld.param.u64 	%rd27, [_Z8dijkstraiPiS__param_1];
	ld.param.u64 	%rd28, [_Z8dijkstraiPiS__param_2];
	cvta.to.global.u64 	%rd1, %rd28;
	cvta.to.global.u64 	%rd2, %rd27;
	add.u64 	%rd3, %SPL, 0;
	add.u64 	%rd4, %SPL, 440;
	mov.u32 	%r88, %ctaid.x;
	mov.u32 	%r89, %ntid.x;
	mov.u32 	%r90, %tid.x;
	mad.lo.s32 	%r216, %r88, %r89, %r90;
	mov.u32 	%r91, %nctaid.x;
	mul.lo.s32 	%r2, %r89, %r91;
	setp.ge.s32 	%p1, %r216, %r87;
	@%p1 bra 	$L__BB0_90;
	setp.lt.s32 	%p2, %r87, 2;
	@%p2 bra 	$L__BB0_87;
	and.b32  	%r3, %r87, 15;
	and.b32  	%r4, %r87, 7;
	and.b32  	%r5, %r87, 3;
	and.b32  	%r6, %r87, 2147483644;
$L__BB0_3:
	setp.gt.s32 	%p6, %r87, 0;
	@%p6 bra 	$L__BB0_74;
$L__BB0_4:
	mul.wide.s32 	%rd44, %r216, 4;
	add.s64 	%rd45, %rd3, %rd44;
	mov.b32 	%r219, 0;
	st.local.u32 	[%rd45], %r219;
$L__BB0_5:
	mov.u32 	%r13, %r219;
	setp.lt.u32 	%p16, %r87, 4;
	mov.b32 	%r223, 2147483647;
	mov.b32 	%r232, 0;
	@%p16 bra 	$L__BB0_16;
	mov.b32 	%r223, 2147483647;
	mov.b32 	%r220, 0;
$L__BB0_7:
	mul.wide.u32 	%rd46, %r220, 4;
	add.s64 	%rd9, %rd4, %rd46;
	ld.local.u32 	%r120, [%rd9];
	setp.ne.s32 	%p17, %r120, 0;
	add.s64 	%rd10, %rd3, %rd46;
	@%p17 bra 	$L__BB0_9;
	ld.local.u32 	%r121, [%rd10];
	setp.gt.s32 	%p18, %r121, %r223;
	min.s32 	%r223, %r121, %r223;
	selp.b32 	%r224, %r224, %r220, %p18;
$L__BB0_9:
	ld.local.u32 	%r122, [%rd9+4];
	setp.ne.s32 	%p19, %r122, 0;
	@%p19 bra 	$L__BB0_11;
	add.s32 	%r123, %r220, 1;
	ld.local.u32 	%r124, [%rd10+4];
	setp.gt.s32 	%p20, %r124, %r223;
	min.s32 	%r223, %r124, %r223;
	selp.b32 	%r224, %r224, %r123, %p20;
$L__BB0_11:
	ld.local.u32 	%r125, [%rd9+8];
	setp.ne.s32 	%p21, %r125, 0;
	@%p21 bra 	$L__BB0_13;
	add.s32 	%r126, %r220, 2;
	ld.local.u32 	%r127, [%rd10+8];
	setp.gt.s32 	%p22, %r127, %r223;
	min.s32 	%r223, %r127, %r223;
	selp.b32 	%r224, %r224, %r126, %p22;
$L__BB0_13:
	ld.local.u32 	%r128, [%rd9+12];
	setp.ne.s32 	%p23, %r128, 0;
	@%p23 bra 	$L__BB0_15;
	add.s32 	%r129, %r220, 3;
	ld.local.u32 	%r130, [%rd10+12];
	setp.gt.s32 	%p24, %r130, %r223;
	min.s32 	%r223, %r130, %r223;
	selp.b32 	%r224, %r224, %r129, %p24;
$L__BB0_15:
	add.s32 	%r220, %r220, 4;
	setp.ne.s32 	%p25, %r220, %r6;
	mov.u32 	%r232, %r6;
	@%p25 bra 	$L__BB0_7;
$L__BB0_16:
	setp.eq.s32 	%p26, %r5, 0;
	@%p26 bra 	$L__BB0_25;
	mul.wide.u32 	%rd47, %r232, 4;
	add.s64 	%rd11, %rd4, %rd47;
	ld.local.u32 	%r131, [%rd11];
	setp.ne.s32 	%p27, %r131, 0;
	add.s64 	%rd12, %rd3, %rd47;
	@%p27 bra 	$L__BB0_19;
	ld.local.u32 	%r132, [%rd12];
	setp.gt.s32 	%p28, %r132, %r223;
	min.s32 	%r223, %r132, %r223;
	selp.b32 	%r224, %r224, %r232, %p28;
$L__BB0_19:
	setp.eq.s32 	%p29, %r5, 1;
	@%p29 bra 	$L__BB0_25;
	ld.local.u32 	%r133, [%rd11+4];
	setp.ne.s32 	%p30, %r133, 0;
	@%p30 bra 	$L__BB0_22;
	ld.local.u32 	%r134, [%rd12+4];
	setp.gt.s32 	%p31, %r134, %r223;
	min.s32 	%r223, %r134, %r223;
	add.s32 	%r135, %r232, 1;
	selp.b32 	%r224, %r224, %r135, %p31;
$L__BB0_22:
	setp.eq.s32 	%p32, %r5, 2;
	@%p32 bra 	$L__BB0_25;
	ld.local.u32 	%r136, [%rd11+8];
	setp.ne.s32 	%p33, %r136, 0;
	@%p33 bra 	$L__BB0_25;
	ld.local.u32 	%r137, [%rd12+8];
	setp.gt.s32 	%p34, %r137, %r223;
	add.s32 	%r138, %r232, 2;
	selp.b32 	%r224, %r224, %r138, %p34;
$L__BB0_25:
	setp.lt.u32 	%p35, %r87, 4;
	mul.wide.s32 	%rd48, %r224, 4;
	add.s64 	%rd49, %rd4, %rd48;
	mov.b32 	%r140, 1;
	st.local.u32 	[%rd49], %r140;
	mul.lo.s32 	%r48, %r224, %r87;
	add.s64 	%rd13, %rd3, %rd48;
	mov.b32 	%r241, 0;
	@%p35 bra 	$L__BB0_44;
	mov.b32 	%r240, 0;
$L__BB0_27:
	cvt.u64.u32 	%rd14, %r240;
	mul.wide.u32 	%rd50, %r240, 4;
	add.s64 	%rd15, %rd4, %rd50;
	ld.local.u32 	%r142, [%rd15];
	setp.ne.s32 	%p36, %r142, 0;
	add.s64 	%rd16, %rd3, %rd50;
	@%p36 bra 	$L__BB0_31;
	cvt.u32.u64 	%r143, %rd14;
	add.s32 	%r144, %r143, %r48;
	mul.wide.s32 	%rd51, %r144, 4;
	add.s64 	%rd52, %rd1, %rd51;
	ld.global.u32 	%r50, [%rd52];
	setp.eq.s32 	%p37, %r50, 0;
	@%p37 bra 	$L__BB0_31;
	ld.local.u32 	%r51, [%rd13];
	setp.eq.s32 	%p38, %r51, 2147483647;
	@%p38 bra 	$L__BB0_31;
	add.s32 	%r145, %r50, %r51;
	ld.local.u32 	%r146, [%rd16];
	min.s32 	%r147, %r145, %r146;
	st.local.u32 	[%rd16], %r147;
$L__BB0_31:
	ld.local.u32 	%r148, [%rd15+4];
	setp.ne.s32 	%p39, %r148, 0;
	cvt.s64.s32 	%rd53, %r48;
	add.s64 	%rd54, %rd14, %rd53;
	shl.b64 	%rd55, %rd54, 2;
	add.s64 	%rd17, %rd1, %rd55;
	@%p39 bra 	$L__BB0_35;
	ld.global.u32 	%r52, [%rd17+4];
	setp.eq.s32 	%p40, %r52, 0;
	@%p40 bra 	$L__BB0_35;
	ld.local.u32 	%r53, [%rd13];
	setp.eq.s32 	%p41, %r53, 2147483647;
	@%p41 bra 	$L__BB0_35;
	add.s32 	%r149, %r52, %r53;
	ld.local.u32 	%r150, [%rd16+4];
	min.s32 	%r151, %r149, %r150;
	st.local.u32 	[%rd16+4], %r151;
$L__BB0_35:
	ld.local.u32 	%r152, [%rd15+8];
	setp.ne.s32 	%p42, %r152, 0;
	@%p42 bra 	$L__BB0_39;
	ld.global.u32 	%r54, [%rd17+8];
	setp.eq.s32 	%p43, %r54, 0;
	@%p43 bra 	$L__BB0_39;
	ld.local.u32 	%r55, [%rd13];
	setp.eq.s32 	%p44, %r55, 2147483647;
	@%p44 bra 	$L__BB0_39;
	add.s32 	%r153, %r54, %r55;
	ld.local.u32 	%r154, [%rd16+8];
	min.s32 	%r155, %r153, %r154;
	st.local.u32 	[%rd16+8], %r155;
$L__BB0_39:
	ld.local.u32 	%r156, [%rd15+12];
	setp.ne.s32 	%p45, %r156, 0;
	@%p45 bra 	$L__BB0_43;
	ld.global.u32 	%r56, [%rd17+12];
	setp.eq.s32 	%p46, %r56, 0;
	@%p46 bra 	$L__BB0_43;
	ld.local.u32 	%r57, [%rd13];
	setp.eq.s32 	%p47, %r57, 2147483647;
	@%p47 bra 	$L__BB0_43;
	add.s32 	%r157, %r56, %r57;
	ld.local.u32 	%r158, [%rd16+12];
	min.s32 	%r159, %r157, %r158;
	st.local.u32 	[%rd16+12], %r159;
$L__BB0_43:
	cvt.u32.u64 	%r160, %rd14;
	add.s32 	%r240, %r160, 4;
	setp.ne.s32 	%p48, %r240, %r6;
	mov.u32 	%r241, %r6;
	@%p48 bra 	$L__BB0_27;
$L__BB0_44:
	setp.eq.s32 	%p49, %r5, 0;
	@%p49 bra 	$L__BB0_59;
	mul.wide.u32 	%rd56, %r241, 4;
	add.s64 	%rd18, %rd4, %rd56;
	ld.local.u32 	%r161, [%rd18];
	setp.ne.s32 	%p50, %r161, 0;
	@%p50 bra 	$L__BB0_49;
	add.s32 	%r162, %r241, %r48;
	mul.wide.s32 	%rd57, %r162, 4;
	add.s64 	%rd58, %rd1, %rd57;
	ld.global.u32 	%r60, [%rd58];
	setp.eq.s32 	%p51, %r60, 0;
	@%p51 bra 	$L__BB0_49;
	ld.local.u32 	%r61, [%rd13];
	setp.eq.s32 	%p52, %r61, 2147483647;
	@%p52 bra 	$L__BB0_49;
	add.s32 	%r163, %r60, %r61;
	add.s64 	%rd60, %rd3, %rd56;
	ld.local.u32 	%r164, [%rd60];
	min.s32 	%r165, %r163, %r164;
	st.local.u32 	[%rd60], %r165;
$L__BB0_49:
	setp.eq.s32 	%p53, %r5, 1;
	@%p53 bra 	$L__BB0_59;
	ld.local.u32 	%r166, [%rd18+4];
	setp.ne.s32 	%p54, %r166, 0;
	cvt.s64.s32 	%rd61, %r48;
	cvt.u64.u32 	%rd62, %r241;
	add.s64 	%rd63, %rd62, %rd61;
	shl.b64 	%rd64, %rd63, 2;
	add.s64 	%rd19, %rd1, %rd64;
	@%p54 bra 	$L__BB0_54;
	ld.global.u32 	%r62, [%rd19+4];
	setp.eq.s32 	%p55, %r62, 0;
	@%p55 bra 	$L__BB0_54;
	ld.local.u32 	%r63, [%rd13];
	setp.eq.s32 	%p56, %r63, 2147483647;
	@%p56 bra 	$L__BB0_54;
	add.s32 	%r167, %r62, %r63;
	add.s64 	%rd66, %rd3, %rd56;
	ld.local.u32 	%r168, [%rd66+4];
	min.s32 	%r169, %r167, %r168;
	st.local.u32 	[%rd66+4], %r169;
$L__BB0_54:
	setp.eq.s32 	%p57, %r5, 2;
	@%p57 bra 	$L__BB0_59;
	ld.local.u32 	%r170, [%rd18+8];
	setp.ne.s32 	%p58, %r170, 0;
	@%p58 bra 	$L__BB0_59;
	ld.global.u32 	%r64, [%rd19+8];
	setp.eq.s32 	%p59, %r64, 0;
	@%p59 bra 	$L__BB0_59;
	ld.local.u32 	%r65, [%rd13];
	setp.eq.s32 	%p60, %r65, 2147483647;
	@%p60 bra 	$L__BB0_59;
	add.s32 	%r172, %r64, %r65;
	add.s64 	%rd73, %rd3, %rd56;
	ld.local.u32 	%r173, [%rd73+8];
	min.s32 	%r174, %r172, %r173;
	st.local.u32 	[%rd73+8], %r174;
$L__BB0_59:
	add.s32 	%r219, %r13, 1;
	add.s32 	%r175, %r87, -2;
	setp.eq.s32 	%p61, %r13, %r175;
	@%p61 bra 	$L__BB0_60;
	bra.uni 	$L__BB0_5;
$L__BB0_60:
	ld.param.u64 	%rd88, [_Z8dijkstraiPiS__param_1];
	cvta.to.global.u64 	%rd22, %rd88;
	setp.lt.u32 	%p62, %r87, 16;
	mul.lo.s32 	%r76, %r216, %r87;
	mov.b32 	%r244, 0;
	@%p62 bra 	$L__BB0_63;
	mov.b32 	%r242, 0;
$L__BB0_62:
	.pragma "nounroll";
	mul.wide.u32 	%rd74, %r242, 4;
	add.s64 	%rd75, %rd3, %rd74;
	ld.local.v2.u32 	{%r178, %r179}, [%rd75];
	add.s32 	%r180, %r242, %r76;
	mul.wide.s32 	%rd76, %r180, 4;
	add.s64 	%rd77, %rd22, %rd76;
	st.global.u32 	[%rd77], %r178;
	st.global.u32 	[%rd77+4], %r179;
	ld.local.v2.u32 	{%r181, %r182}, [%rd75+8];
	st.global.u32 	[%rd77+8], %r181;
	st.global.u32 	[%rd77+12], %r182;
	ld.local.v2.u32 	{%r183, %r184}, [%rd75+16];
	st.global.u32 	[%rd77+16], %r183;
	st.global.u32 	[%rd77+20], %r184;
	ld.local.v2.u32 	{%r185, %r186}, [%rd75+24];
	st.global.u32 	[%rd77+24], %r185;
	st.global.u32 	[%rd77+28], %r186;
	ld.local.v2.u32 	{%r187, %r188}, [%rd75+32];
	st.global.u32 	[%rd77+32], %r187;
	st.global.u32 	[%rd77+36], %r188;
	ld.local.v2.u32 	{%r189, %r190}, [%rd75+40];
	st.global.u32 	[%rd77+40], %r189;
	st.global.u32 	[%rd77+44], %r190;
	ld.local.v2.u32 	{%r191, %r192}, [%rd75+48];
	st.global.u32 	[%rd77+48], %r191;
	st.global.u32 	[%rd77+52], %r192;
	ld.local.v2.u32 	{%r193, %r194}, [%rd75+56];
	st.global.u32 	[%rd77+56], %r193;
	st.global.u32 	[%rd77+60], %r194;
	add.s32 	%r242, %r242, 16;
	and.b32  	%r244, %r87, 2147483632;
	setp.ne.s32 	%p63, %r242, %r244;
	@%p63 bra 	$L__BB0_62;
$L__BB0_63:
	setp.eq.s32 	%p64, %r3, 0;
	@%p64 bra 	$L__BB0_73;
	add.s32 	%r195, %r3, -1;
	setp.lt.u32 	%p65, %r195, 7;
	@%p65 bra 	$L__BB0_66;
	mul.wide.u32 	%rd78, %r244, 4;
	add.s64 	%rd79, %rd3, %rd78;
	ld.local.u32 	%r196, [%rd79];
	add.s32 	%r197, %r244, %r76;
	mul.wide.s32 	%rd80, %r197, 4;
	add.s64 	%rd81, %rd22, %rd80;
	st.global.u32 	[%rd81], %r196;
	ld.local.u32 	%r198, [%rd79+4];
	st.global.u32 	[%rd81+4], %r198;
	ld.local.u32 	%r199, [%rd79+8];
	st.global.u32 	[%rd81+8], %r199;
	ld.local.u32 	%r200, [%rd79+12];
	st.global.u32 	[%rd81+12], %r200;
	ld.local.u32 	%r201, [%rd79+16];
	st.global.u32 	[%rd81+16], %r201;
	ld.local.u32 	%r202, [%rd79+20];
	st.global.u32 	[%rd81+20], %r202;
	ld.local.u32 	%r203, [%rd79+24];
	st.global.u32 	[%rd81+24], %r203;
	ld.local.u32 	%r204, [%rd79+28];
	st.global.u32 	[%rd81+28], %r204;
	add.s32 	%r244, %r244, 8;
$L__BB0_66:
	setp.eq.s32 	%p66, %r4, 0;
	@%p66 bra 	$L__BB0_73;
	add.s32 	%r205, %r4, -1;
	setp.lt.u32 	%p67, %r205, 3;
	@%p67 bra 	$L__BB0_69;
	mul.wide.u32 	%rd82, %r244, 4;
	add.s64 	%rd83, %rd3, %rd82;
	ld.local.u32 	%r206, [%rd83];
	add.s32 	%r207, %r244, %r76;
	mul.wide.s32 	%rd84, %r207, 4;
	add.s64 	%rd85, %rd22, %rd84;
	st.global.u32 	[%rd85], %r206;
	ld.local.u32 	%r208, [%rd83+4];
	st.global.u32 	[%rd85+4], %r208;
	ld.local.u32 	%r209, [%rd83+8];
	st.global.u32 	[%rd85+8], %r209;
	ld.local.u32 	%r210, [%rd83+12];
	st.global.u32 	[%rd85+12], %r210;
	add.s32 	%r244, %r244, 4;
$L__BB0_69:
	setp.eq.s32 	%p68, %r5, 0;
	@%p68 bra 	$L__BB0_73;
	setp.eq.s32 	%p69, %r5, 1;
	mul.wide.u32 	%rd86, %r244, 4;
	add.s64 	%rd20, %rd3, %rd86;
	ld.local.u32 	%r211, [%rd20];
	add.s32 	%r212, %r244, %r76;
	mul.wide.s32 	%rd87, %r212, 4;
	add.s64 	%rd21, %rd22, %rd87;
	st.global.u32 	[%rd21], %r211;
	@%p69 bra 	$L__BB0_73;
	setp.eq.s32 	%p70, %r5, 2;
	ld.local.u32 	%r213, [%rd20+4];
	st.global.u32 	[%rd21+4], %r213;
	@%p70 bra 	$L__BB0_73;
	ld.local.u32 	%r214, [%rd20+8];
	st.global.u32 	[%rd21+8], %r214;
$L__BB0_73:
	add.s32 	%r216, %r216, %r2;
	setp.lt.s32 	%p71, %r216, %r87;
	@%p71 bra 	$L__BB0_3;
	bra.uni 	$L__BB0_90;
$L__BB0_74:
	setp.lt.u32 	%p7, %r87, 16;
	mov.b32 	%r246, 0;
	@%p7 bra 	$L__BB0_77;
	and.b32  	%r246, %r87, 2147483632;
	neg.s32 	%r217, %r246;
	add.s64 	%rd90, %rd3, 32;
	add.s64 	%rd89, %rd4, 32;
$L__BB0_76:
	.pragma "nounroll";
	mov.b32 	%r100, 2147483647;
	st.local.v2.u32 	[%rd90+-32], {%r100, %r100};
	mov.b32 	%r101, 0;
	st.local.v2.u32 	[%rd89+-32], {%r101, %r101};
	st.local.v2.u32 	[%rd90+-24], {%r100, %r100};
	st.local.v2.u32 	[%rd89+-24], {%r101, %r101};
	st.local.v2.u32 	[%rd90+-16], {%r100, %r100};
	st.local.v2.u32 	[%rd89+-16], {%r101, %r101};
	st.local.v2.u32 	[%rd90+-8], {%r100, %r100};
	st.local.v2.u32 	[%rd89+-8], {%r101, %r101};
	st.local.v2.u32 	[%rd90], {%r100, %r100};
	st.local.v2.u32 	[%rd89], {%r101, %r101};
	st.local.v2.u32 	[%rd90+8], {%r100, %r100};
	st.local.v2.u32 	[%rd89+8], {%r101, %r101};
	st.local.v2.u32 	[%rd90+16], {%r100, %r100};
	st.local.v2.u32 	[%rd89+16], {%r101, %r101};
	st.local.v2.u32 	[%rd90+24], {%r100, %r100};
	st.local.v2.u32 	[%rd89+24], {%r101, %r101};
	add.s32 	%r217, %r217, 16;
	add.s64 	%rd90, %rd90, 64;
	add.s64 	%rd89, %rd89, 64;
	setp.eq.s32 	%p8, %r217, 0;
	@%p8 bra 	$L__BB0_77;
	bra.uni 	$L__BB0_76;
$L__BB0_77:
	setp.eq.s32 	%p9, %r3, 0;
	@%p9 bra 	$L__BB0_4;
	add.s32 	%r102, %r3, -1;
	setp.lt.u32 	%p10, %r102, 7;
	@%p10 bra 	$L__BB0_80;
	mul.wide.u32 	%rd37, %r246, 4;
	add.s64 	%rd38, %rd3, %rd37;
	mov.b32 	%r103, 2147483647;
	st.local.u32 	[%rd38], %r103;
	add.s64 	%rd39, %rd4, %rd37;
	mov.b32 	%r104, 0;
	st.local.u32 	[%rd39], %r104;
	st.local.u32 	[%rd38+4], %r103;
	st.local.u32 	[%rd39+4], %r104;
	st.local.u32 	[%rd38+8], %r103;
	st.local.u32 	[%rd39+8], %r104;
	st.local.u32 	[%rd38+12], %r103;
	st.local.u32 	[%rd39+12], %r104;
	st.local.u32 	[%rd38+16], %r103;
	st.local.u32 	[%rd39+16], %r104;
	st.local.u32 	[%rd38+20], %r103;
	st.local.u32 	[%rd39+20], %r104;
	st.local.u32 	[%rd38+24], %r103;
	st.local.u32 	[%rd39+24], %r104;
	st.local.u32 	[%rd38+28], %r103;
	st.local.u32 	[%rd39+28], %r104;
	add.s32 	%r246, %r246, 8;
$L__BB0_80:
	setp.eq.s32 	%p11, %r4, 0;
	@%p11 bra 	$L__BB0_4;
	add.s32 	%r105, %r4, -1;
	setp.lt.u32 	%p12, %r105, 3;
	@%p12 bra 	$L__BB0_83;
	mul.wide.u32 	%rd40, %r246, 4;
	add.s64 	%rd41, %rd3, %rd40;
	mov.b32 	%r106, 2147483647;
	st.local.u32 	[%rd41], %r106;
	add.s64 	%rd42, %rd4, %rd40;
	mov.b32 	%r107, 0;
	st.local.u32 	[%rd42], %r107;
	st.local.u32 	[%rd41+4], %r106;
	st.local.u32 	[%rd42+4], %r107;
	st.local.u32 	[%rd41+8], %r106;
	st.local.u32 	[%rd42+8], %r107;
	st.local.u32 	[%rd41+12], %r106;
	st.local.u32 	[%rd42+12], %r107;
	add.s32 	%r246, %r246, 4;
$L__BB0_83:
	setp.eq.s32 	%p13, %r5, 0;
	@%p13 bra 	$L__BB0_4;
	setp.eq.s32 	%p14, %r5, 1;
	mul.wide.u32 	%rd43, %r246, 4;
	add.s64 	%rd25, %rd3, %rd43;
	mov.b32 	%r108, 2147483647;
	st.local.u32 	[%rd25], %r108;
	add.s64 	%rd26, %rd4, %rd43;
	mov.b32 	%r109, 0;
	st.local.u32 	[%rd26], %r109;
	@%p14 bra 	$L__BB0_4;
	setp.eq.s32 	%p15, %r5, 2;
	mov.b32 	%r110, 2147483647;
	st.local.u32 	[%rd25+4], %r110;
	mov.b32 	%r111, 0;
	st.local.u32 	[%rd26+4], %r111;
	@%p15 bra 	$L__BB0_4;
	mov.b32 	%r112, 2147483647;
	st.local.u32 	[%rd25+8], %r112;
	mov.b32 	%r113, 0;
	st.local.u32 	[%rd26+8], %r113;
	bra.uni 	$L__BB0_4;
$L__BB0_87:
	setp.gt.s32 	%p3, %r87, 0;
	@%p3 bra 	$L__BB0_88;
	bra.uni 	$L__BB0_89;
$L__BB0_88:
	mov.b32 	%r93, 2147483647;
	st.local.u32 	[%rd3], %r93;
	mov.b32 	%r94, 0;
	st.local.u32 	[%rd4], %r94;
	mul.wide.s32 	%rd33, %r216, 4;
	add.s64 	%rd34, %rd3, %rd33;
	st.local.u32 	[%rd34], %r94;
	mul.lo.s32 	%r95, %r216, %r87;
	ld.local.u32 	%r96, [%rd3];
	mul.wide.s32 	%rd35, %r95, 4;
	add.s64 	%rd36, %rd2, %rd35;
	st.global.u32 	[%rd36], %r96;
	add.s32 	%r216, %r216, %r2;
	setp.lt.s32 	%p5, %r216, %r87;
	@%p5 bra 	$L__BB0_88;
	bra.uni 	$L__BB0_90;
$L__BB0_89:
	mul.wide.s32 	%rd31, %r216, 4;
	add.s64 	%rd32, %rd3, %rd31;
	mov.b32 	%r92, 0;
	st.local.u32 	[%rd32], %r92;
	add.s32 	%r216, %r216, %r2;
	setp.lt.s32 	%p4, %r216, %r87;
	@%p4 bra 	$L__BB0_89;
$L__BB0_90:
	ret;

}


// ===== COMPILED SASS (sm_100) =====

	.target	sm_100

	.elftype	@"ET_EXEC"


//--------------------- .note.nv.tkinfo           --------------------------
	.section	.note.nv.tkinfo,"",@"SHT_NOTE"
	.sectionflags	@"SHF_NOTE_NV_TKINFO"
	.tkinfo
        /*0018*/ 	.word	0x00000002
        /*0030*/ 	.string	""
        /*0030*/ 	.string	"ptxas"
        /*0030*/ 	.string	"Cuda compilation tools, release 13.0, V13.0.88"
        /*0030*/ 	.string	"Build cuda_13.0.r13.0/compiler.36424714_0"
        /*0030*/ 	.string	"-arch sm_100 -m 64 "



//--------------------- .note.nv.cuinfo           --------------------------
	.section	.note.nv.cuinfo,"",@"SHT_NOTE"
	.sectionflags	@"SHF_NOTE_NV_CUINFO"
        /*0018*/ 	.short	0x0002
        /*001a*/ 	.short	0x0064
        /*001c*/ 	.short	0x0082
	.zero		2


//--------------------- .nv.info                  --------------------------
	.section	.nv.info,"",@"SHT_CUDA_INFO"
	.align	4


	//----- nvinfo : EIATTR_REGCOUNT
	.align		4
        /*0000*/ 	.byte	0x04, 0x2f
        /*0002*/ 	.short	(.L_1 - .L_0)
	.align		4
.L_0:
        /*0004*/ 	.word	index@(_Z8dijkstraiPiS_)
        /*0008*/ 	.word	0x00000020


	//----- nvinfo : EIATTR_FRAME_SIZE
	.align		4
.L_1:
        /*000c*/ 	.byte	0x04, 0x11
        /*000e*/ 	.short	(.L_3 - .L_2)
	.align		4
.L_2:
        /*0010*/ 	.word	index@(_Z8dijkstraiPiS_)
        /*0014*/ 	.word	0x00000370


	//----- nvinfo : EIATTR_MIN_STACK_SIZE
	.align		4
.L_3:
        /*0018*/ 	.byte	0x04, 0x12
        /*001a*/ 	.short	(.L_5 - .L_4)
	.align		4
.L_4:
        /*001c*/ 	.word	index@(_Z8dijkstraiPiS_)
        /*0020*/ 	.word	0x00000370
.L_5:


//--------------------- .nv.compat                --------------------------
	.section	.nv.compat,"",@"SHT_CUDA_COMPAT_INFO"
	.align	4
        /*0000*/ 	.byte	0x02, 0x09, 0x00, 0x00, 0x02, 0x02, 0x01, 0x00, 0x02, 0x05, 0x05, 0x00, 0x03, 0x07, 0x01, 0x01
        /*0010*/ 	.byte	0x02, 0x03, 0x00, 0x00, 0x02, 0x06, 0x01, 0x00, 0x04, 0x0b, 0x08, 0x00, 0x09, 0x00, 0x00, 0x00
        /*0020*/ 	.byte	0x00, 0x00, 0x00, 0x00


//--------------------- .nv.info._Z8dijkstraiPiS_ --------------------------
	.section	.nv.info._Z8dijkstraiPiS_,"",@"SHT_CUDA_INFO"
	.sectionflags	@""
	.align	4


	//----- nvinfo : EIATTR_CUDA_API_VERSION
	.align		4
        /*0000*/ 	.byte	0x04, 0x37
        /*0002*/ 	.short	(.L_7 - .L_6)
.L_6:
        /*0004*/ 	.word	0x00000082


	//----- nvinfo : EIATTR_KPARAM_INFO
	.align		4
.L_7:
        /*0008*/ 	.byte	0x04, 0x17
        /*000a*/ 	.short	(.L_9 - .L_8)
.L_8:
        /*000c*/ 	.word	0x00000000
        /*0010*/ 	.short	0x0002
        /*0012*/ 	.short	0x0010
        /*0014*/ 	.byte	0x00, 0xf5, 0x21, 0x00


	//----- nvinfo : EIATTR_KPARAM_INFO
	.align		4
.L_9:
        /*0018*/ 	.byte	0x04, 0x17
        /*001a*/ 	.short	(.L_11 - .L_10)
.L_10:
        /*001c*/ 	.word	0x00000000
        /*0020*/ 	.short	0x0001
        /*0022*/ 	.short	0x0008
        /*0024*/ 	.byte	0x00, 0xf5, 0x21, 0x00


	//----- nvinfo : EIATTR_KPARAM_INFO
	.align		4
.L_11:
        /*0028*/ 	.byte	0x04, 0x17
        /*002a*/ 	.short	(.L_13 - .L_12)
.L_12:
        /*002c*/ 	.word	0x00000000
        /*0030*/ 	.short	0x0000
        /*0032*/ 	.short	0x0000
        /*0034*/ 	.byte	0x00, 0xf0, 0x11, 0x00


	//----- nvinfo : EIATTR_SPARSE_MMA_MASK
	.align		4
.L_13:
        /*0038*/ 	.byte	0x03, 0x50
        /*003a*/ 	.short	0x0000


	//----- nvinfo : EIATTR_MAXREG_COUNT
	.align		4
        /*003c*/ 	.byte	0x03, 0x1b
        /*003e*/ 	.short	0x00ff


	//----- nvinfo : EIATTR_MERCURY_ISA_VERSION
	.align		4
        /*0040*/ 	.byte	0x03, 0x5f
        /*0042*/ 	.short	0x0101


	//----- nvinfo : EIATTR_VRC_CTA_INIT_COUNT
	.align		4
        /*0044*/ 	.byte	0x02, 0x4a
	.zero		1
	.zero		1


	//----- nvinfo : EIATTR_EXIT_INSTR_OFFSETS
	.align		4
        /*0048*/ 	.byte	0x04, 0x1c
        /*004a*/ 	.short	(.L_15 - .L_14)


	//   ....[0]....
.L_14:
        /*004c*/ 	.word	0x000000a0


	//   ....[1]....
        /*0050*/ 	.word	0x000024d0


	//   ....[2]....
        /*0054*/ 	.word	0x00002560


	//   ....[3]....
        /*0058*/ 	.word	0x00002630


	//----- nvinfo : EIATTR_CRS_STACK_SIZE
	.align		4
.L_15:
        /*005c*/ 	.byte	0x04, 0x1e
        /*005e*/ 	.short	(.L_17 - .L_16)
.L_16:
        /*0060*/ 	.word	0x00000000


	//----- nvinfo : EIATTR_CBANK_PARAM_SIZE
	.align		4
.L_17:
        /*0064*/ 	.byte	0x03, 0x19
        /*0066*/ 	.short	0x0018


	//----- nvinfo : EIATTR_PARAM_CBANK
	.align		4
        /*0068*/ 	.byte	0x04, 0x0a
        /*006a*/ 	.short	(.L_19 - .L_18)
	.align		4
.L_18:
        /*006c*/ 	.word	index@(.nv.constant0._Z8dijkstraiPiS_)
        /*0070*/ 	.short	0x0380
        /*0072*/ 	.short	0x0018


	//----- nvinfo : EIATTR_SW_WAR
	.align		4
.L_19:
        /*0074*/ 	.byte	0x04, 0x36
        /*0076*/ 	.short	(.L_21 - .L_20)
.L_20:
        /*0078*/ 	.word	0x00000008
.L_21:


//--------------------- .nv.callgraph             --------------------------
	.section	.nv.callgraph,"",@"SHT_CUDA_CALLGRAPH"
	.align	4
	.sectionentsize	8
	.align		4
        /*0000*/ 	.word	0x00000000
	.align		4
        /*0004*/ 	.word	0xffffffff
	.align		4
        /*0008*/ 	.word	0x00000000
	.align		4
        /*000c*/ 	.word	0xfffffffe
	.align		4
        /*0010*/ 	.word	0x00000000
	.align		4
        /*0014*/ 	.word	0xfffffffd
	.align		4
        /*0018*/ 	.word	0x00000000
	.align		4
        /*001c*/ 	.word	0xfffffffc


//--------------------- .text._Z8dijkstraiPiS_    --------------------------
	.section	.text._Z8dijkstraiPiS_,"ax",@progbits
	.align	128
        .global         _Z8dijkstraiPiS_
        .type           _Z8dijkstraiPiS_,@function
        .size           _Z8dijkstraiPiS_,(.L_x_43 - _Z8dijkstraiPiS_)
        .other          _Z8dijkstraiPiS_,@"STO_CUDA_ENTRY STV_DEFAULT"
_Z8dijkstraiPiS_:
.text._Z8dijkstraiPiS_:
[----:B------:R-:W0:Y:S01]  /*0000*/  LDC R1, c[0x0][0x37c] ;  /* 0x0000df00ff017b82 */ /* 0x000e220000000800 */
[----:B------:R-:W1:Y:S07]  /*0010*/  S2R R0, SR_TID.X ;  /* 0x0000000000007919 */ /* 0x000e6e0000002100 */
[----:B------:R-:W1:Y:S01]  /*0020*/  S2UR UR4, SR_CTAID.X ;  /* 0x00000000000479c3 */ /* 0x000e620000002500 */
[----:B0-----:R-:W-:-:S07]  /*0030*/  VIADD R1, R1, 0xfffffc90 ;  /* 0xfffffc9001017836 */ /* 0x001fce0000000000 */
[----:B------:R-:W1:Y:S01]  /*0040*/  LDC R7, c[0x0][0x360] ;  /* 0x0000d800ff077b82 */ /* 0x000e620000000800 */
[----:B------:R-:W0:Y:S07]  /*0050*/  LDCU UR5, c[0x0][0x370] ;  /* 0x00006e00ff0577ac */ /* 0x000e2e0008000800 */
[----:B------:R-:W2:Y:S01]  /*0060*/  LDC R11, c[0x0][0x380] ;  /* 0x0000e000ff0b7b82 */ /* 0x000ea20000000800 */
[C---:B-1----:R-:W-:Y:S02]  /*0070*/  IMAD R0, R7.reuse, UR4, R0 ;  /* 0x0000000407007c24 */ /* 0x042fe4000f8e0200 */
[----:B0-----:R-:W-:-:S03]  /*0080*/  IMAD R7, R7, UR5, RZ ;  /* 0x0000000507077c24 */ /* 0x001fc6000f8e02ff */
[----:B--2---:R-:W-:-:S13]  /*0090*/  ISETP.GE.AND P0, PT, R0, R11, PT ;  /* 0x0000000b0000720c */ /* 0x004fda0003f06270 */
[----:B------:R-:W-:Y:S05]  /*00a0*/  @P0 EXIT ;  /* 0x000000000000094d */ /* 0x000fea0003800000 */
[----:B------:R-:W-:Y:S01]  /*00b0*/  ISETP.GE.AND P0, PT, R11, 0x2, PT ;  /* 0x000000020b00780c */ /* 0x000fe20003f06270 */
[----:B------:R-:W0:-:S12]  /*00c0*/  LDCU.64 UR6, c[0x0][0x358] ;  /* 0x00006b00ff0677ac */ /* 0x000e180008000a00 */
[----:B------:R-:W-:Y:S05]  /*00d0*/  @!P0 BRA `(.L_x_0) ;  /* 0x0000002400008947 */ /* 0x000fea0003800000 */
[C---:B------:R-:W-:Y:S02]  /*00e0*/  LOP3.LUT R25, R11.reuse, 0xf, RZ, 0xc0, !PT ;  /* 0x0000000f0b197812 */ /* 0x040fe400078ec0ff */
[C---:B------:R-:W-:Y:S02]  /*00f0*/  LOP3.LUT R26, R11.reuse, 0x7, RZ, 0xc0, !PT ;  /* 0x000000070b1a7812 */ /* 0x040fe400078ec0ff */
[C---:B------:R-:W-:Y:S02]  /*0100*/  LOP3.LUT R27, R11.reuse, 0x3, RZ, 0xc0, !PT ;  /* 0x000000030b1b7812 */ /* 0x040fe400078ec0ff */
[----:B------:R-:W-:-:S07]  /*0110*/  LOP3.LUT R24, R11, 0x7ffffffc, RZ, 0xc0, !PT ;  /* 0x7ffffffc0b187812 */ /* 0x000fce00078ec0ff */
.L_x_39:
[----:B-1----:R-:W1:Y:S02]  /*0120*/  LDCU UR4, c[0x0][0x380] ;  /* 0x00007000ff0477ac */ /* 0x002e640008000800 */
[----:B-1----:R-:W-:-:S09]  /*0130*/  UISETP.GT.AND UP0, UPT, UR4, URZ, UPT ;  /* 0x000000ff0400728c */ /* 0x002fd2000bf04270 */
[----:B0-234-:R-:W-:Y:S05]  /*0140*/  BRA.U !UP0, `(.L_x_1) ;  /* 0x0000000508547547 */ /* 0x01dfea000b800000 */
[----:B------:R-:W-:Y:S01]  /*0150*/  UISETP.GE.U32.AND UP0, UPT, UR4, 0x10, UPT ;  /* 0x000000100400788c */ /* 0x000fe2000bf06070 */
[----:B------:R-:W-:Y:S01]  /*0160*/  ISETP.NE.AND P1, PT, R25, RZ, PT ;  /* 0x000000ff1900720c */ /* 0x000fe20003f25270 */
[----:B------:R-:W-:-:S07]  /*0170*/  IMAD.MOV.U32 R2, RZ, RZ, RZ ;  /* 0x000000ffff027224 */ /* 0x000fce00078e00ff */
[----:B------:R-:W-:Y:S05]  /*0180*/  BRA.U !UP0, `(.L_x_2) ;  /* 0x0000000108747547 */ /* 0x000fea000b800000 */
[----:B------:R-:W-:Y:S01]  /*0190*/  ULOP3.LUT UR4, UR4, 0x7ffffff0, URZ, 0xc0, !UPT ;  /* 0x7ffffff004047892 */ /* 0x000fe2000f8ec0ff */
[C---:B------:R-:W-:Y:S02]  /*01a0*/  VIADD R5, R1.reuse, 0x20 ;  /* 0x0000002001057836 */ /* 0x040fe40000000000 */
[----:B------:R-:W-:Y:S01]  /*01b0*/  VIADD R4, R1, 0x1d8 ;  /* 0x000001d801047836 */ /* 0x000fe20000000000 */
[----:B------:R-:W-:Y:S01]  /*01c0*/  UIADD3 UR5, UPT, UPT, -UR4, URZ, URZ ;  /* 0x000000ff04057290 */ /* 0x000fe2000fffe1ff */
[----:B------:R-:W-:Y:S02]  /*01d0*/  IMAD.MOV.U32 R8, RZ, RZ, 0x7fffffff ;  /* 0x7fffffffff087424 */ /* 0x000fe400078e00ff */
[----:B------:R-:W-:Y:S02]  /*01e0*/  IMAD.MOV.U32 R9, RZ, RZ, 0x7fffffff ;  /* 0x7fffffffff097424 */ /* 0x000fe400078e00ff */
[----:B------:R-:W-:Y:S02]  /*01f0*/  IMAD.U32 R2, RZ, RZ, UR4 ;  /* 0x00000004ff027e24 */ /* 0x000fe4000f8e00ff */
[----:B------:R-:W-:-:S07]  /*0200*/  IMAD.U32 R3, RZ, RZ, UR5 ;  /* 0x00000005ff037e24 */ /* 0x000fce000f8e00ff */
.L_x_3:
[----:B------:R-:W-:Y:S01]  /*0210*/  VIADD R3, R3, 0x10 ;  /* 0x0000001003037836 */ /* 0x000fe20000000000 */
[----:B------:R-:W-:Y:S04]  /*0220*/  STL.64 [R5+-0x20], R8 ;  /* 0xffffe00805007387 */ /* 0x000fe80000100a00 */
[----:B------:R-:W-:Y:S01]  /*0230*/  STL.64 [R4+-0x20], RZ ;  /* 0xffffe0ff04007387 */ /* 0x000fe20000100a00 */
[----:B------:R-:W-:-:S03]  /*0240*/  ISETP.NE.AND P0, PT, R3, RZ, PT ;  /* 0x000000ff0300720c */ /* 0x000fc60003f05270 */
[----:B------:R-:W-:Y:S04]  /*0250*/  STL.64 [R5+-0x18], R8 ;  /* 0xffffe80805007387 */ /* 0x000fe80000100a00 */
[----:B------:R-:W-:Y:S04]  /*0260*/  STL.64 [R4+-0x18], RZ ;  /* 0xffffe8ff04007387 */ /* 0x000fe80000100a00 */
[----:B------:R-:W-:Y:S04]  /*0270*/  STL.64 [R5+-0x10], R8 ;  /* 0xfffff00805007387 */ /* 0x000fe80000100a00 */
[----:B------:R-:W-:Y:S04]  /*0280*/  STL.64 [R4+-0x10], RZ ;  /* 0xfffff0ff04007387 */ /* 0x000fe80000100a00 */
[----:B------:R-:W-:Y:S04]  /*0290*/  STL.64 [R5+-0x8], R8 ;  /* 0xfffff80805007387 */ /* 0x000fe80000100a00 */
[----:B------:R-:W-:Y:S04]  /*02a0*/  STL.64 [R4+-0x8], RZ ;  /* 0xfffff8ff04007387 */ /* 0x000fe80000100a00 */
[----:B------:R-:W-:Y:S04]  /*02b0*/  STL.64 [R5], R8 ;  /* 0x0000000805007387 */ /* 0x000fe80000100a00 */
[----:B------:R-:W-:Y:S04]  /*02c0*/  STL.64 [R4], RZ ;  /* 0x000000ff04007387 */ /* 0x000fe80000100a00 */
[----:B------:R-:W-:Y:S04]  /*02d0*/  STL.64 [R5+0x8], R8 ;  /* 0x0000080805007387 */ /* 0x000fe80000100a00 */
[----:B------:R-:W-:Y:S04]  /*02e0*/  STL.64 [R4+0x8], RZ ;  /* 0x000008ff04007387 */ /* 0x000fe80000100a00 */
[----:B------:R-:W-:Y:S04]  /*02f0*/  STL.64 [R5+0x10], R8 ;  /* 0x0000100805007387 */ /* 0x000fe80000100a00 */
[----:B------:R-:W-:Y:S04]  /*0300*/  STL.64 [R4+0x10], RZ ;  /* 0x000010ff04007387 */ /* 0x000fe80000100a00 */
[----:B------:R1:W-:Y:S04]  /*0310*/  STL.64 [R5+0x18], R8 ;  /* 0x0000180805007387 */ /* 0x0003e80000100a00 */
[----:B------:R2:W-:Y:S01]  /*0320*/  STL.64 [R4+0x18], RZ ;  /* 0x000018ff04007387 */ /* 0x0005e20000100a00 */
[----:B-1----:R-:W-:-:S02]  /*0330*/  VIADD R5, R5, 0x40 ;  /* 0x0000004005057836 */ /* 0x002fc40000000000 */
[----:B--2---:R-:W-:Y:S01]  /*0340*/  VIADD R4, R4, 0x40 ;  /* 0x0000004004047836 */ /* 0x004fe20000000000 */
[----:B------:R-:W-:Y:S06]  /*0350*/  @P0 BRA `(.L_x_3) ;  /* 0xfffffffc00ac0947 */ /* 0x000fec000383ffff */
.L_x_2:
[----:B------:R-:W-:Y:S05]  /*0360*/  @!P1 BRA `(.L_x_1) ;  /* 0x0000000000cc9947 */ /* 0x000fea0003800000 */
[----:B------:R-:W-:Y:S01]  /*0370*/  VIADD R3, R25, 0xffffffff ;  /* 0xffffffff19037836 */ /* 0x000fe20000000000 */
[----:B------:R-:W-:-:S04]  /*0380*/  ISETP.NE.AND P1, PT, R26, RZ, PT ;  /* 0x000000ff1a00720c */ /* 0x000fc80003f25270 */
[----:B------:R-:W-:-:S13]  /*0390*/  ISETP.GE.U32.AND P0, PT, R3, 0x7, PT ;  /* 0x000000070300780c */ /* 0x000fda0003f06070 */
[----:B------:R-:W-:Y:S05]  /*03a0*/  @!P0 BRA `(.L_x_4) ;  /* 0x00000000004c8947 */ /* 0x000fea0003800000 */
[C---:B------:R-:W-:Y:S02]  /*03b0*/  IMAD R3, R2.reuse, 0x4, R1 ;  /* 0x0000000402037824 */ /* 0x040fe400078e0201 */
[----:B------:R-:W-:Y:S02]  /*03c0*/  IMAD.MOV.U32 R4, RZ, RZ, 0x7fffffff ;  /* 0x7fffffffff047424 */ /* 0x000fe400078e00ff */
[----:B------:R-:W-:Y:S01]  /*03d0*/  VIADD R2, R2, 0x8 ;  /* 0x0000000802027836 */ /* 0x000fe20000000000 */
[----:B------:R1:W-:Y:S04]  /*03e0*/  STL [R3+0x1b8], RZ ;  /* 0x0001b8ff03007387 */ /* 0x0003e80000100800 */
[----:B------:R1:W-:Y:S04]  /*03f0*/  STL [R3], R4 ;  /* 0x0000000403007387 */ /* 0x0003e80000100800 */
[----:B------:R1:W-:Y:S04]  /*0400*/  STL [R3+0x4], R4 ;  /* 0x0000040403007387 */ /* 0x0003e80000100800 */
[----:B------:R1:W-:Y:S04]  /*0410*/  STL [R3+0x8], R4 ;  /* 0x0000080403007387 */ /* 0x0003e80000100800 */
[----:B------:R1:W-:Y:S04]  /*0420*/  STL [R3+0xc], R4 ;  /* 0x00000c0403007387 */ /* 0x0003e80000100800 */
[----:B------:R1:W-:Y:S04]  /*0430*/  STL [R3+0x10], R4 ;  /* 0x0000100403007387 */ /* 0x0003e80000100800 */
[----:B------:R1:W-:Y:S04]  /*0440*/  STL [R3+0x14], R4 ;  /* 0x0000140403007387 */ /* 0x0003e80000100800 */
[----:B------:R1:W-:Y:S04]  /*0450*/  STL [R3+0x18], R4 ;  /* 0x0000180403007387 */ /* 0x0003e80000100800 */
[----:B------:R1:W-:Y:S04]  /*0460*/  STL [R3+0x1c], R4 ;  /* 0x00001c0403007387 */ /* 0x0003e80000100800 */
[----:B------:R1:W-:Y:S04]  /*0470*/  STL [R3+0x1bc], RZ ;  /* 0x0001bcff03007387 */ /* 0x0003e80000100800 */
[----:B------:R1:W-:Y:S04]  /*0480*/  STL [R3+0x1c0], RZ ;  /* 0x0001c0ff03007387 */ /* 0x0003e80000100800 */
[----:B------:R1:W-:Y:S04]  /*0490*/  STL [R3+0x1c4], RZ ;  /* 0x0001c4ff03007387 */ /* 0x0003e80000100800 */
[----:B------:R1:W-:Y:S04]  /*04a0*/  STL [R3+0x1c8], RZ ;  /* 0x0001c8ff03007387 */ /* 0x0003e80000100800 */
[----:B------:R1:W-:Y:S04]  /*04b0*/  STL [R3+0x1cc], RZ ;  /* 0x0001ccff03007387 */ /* 0x0003e80000100800 */
[----:B------:R1:W-:Y:S04]  /*04c0*/  STL [R3+0x1d0], RZ ;  /* 0x0001d0ff03007387 */ /* 0x0003e80000100800 */
[----:B------:R1:W-:Y:S02]  /*04d0*/  STL [R3+0x1d4], RZ ;  /* 0x0001d4ff03007387 */ /* 0x0003e40000100800 */
.L_x_4:
[----:B------:R-:W-:Y:S05]  /*04e0*/  @!P1 BRA `(.L_x_1) ;  /* 0x00000000006c9947 */ /* 0x000fea0003800000 */
[----:B-1----:R-:W-:Y:S01]  /*04f0*/  VIADD R3, R26, 0xffffffff ;  /* 0xffffffff1a037836 */ /* 0x002fe20000000000 */
        /* <DEDUP_REMOVED lines=11> */
[----:B------:R1:W-:Y:S04]  /*05b0*/  STL [R3+0x1bc], RZ ;  /* 0x0001bcff03007387 */ /* 0x0003e80000100800 */
[----:B------:R1:W-:Y:S04]  /*05c0*/  STL [R3+0x1c0], RZ ;  /* 0x0001c0ff03007387 */ /* 0x0003e80000100800 */
[----:B------:R1:W-:Y:S02]  /*05d0*/  STL [R3+0x1c4], RZ ;  /* 0x0001c4ff03007387 */ /* 0x0003e40000100800 */
.L_x_5:
[----:B------:R-:W-:Y:S05]  /*05e0*/  @!P1 BRA `(.L_x_1) ;  /* 0x00000000002c9947 */ /* 0x000fea0003800000 */
[----:B------:R-:W-:Y:S01]  /*05f0*/  IMAD R2, R2, 0x4, R1 ;  /* 0x0000000402027824 */ /* 0x000fe200078e0201 */
[----:B------:R-:W-:Y:S01]  /*0600*/  ISETP.NE.AND P0, PT, R27, 0x1, PT ;  /* 0x000000011b00780c */ /* 0x000fe20003f05270 */
[----:B-1----:R-:W-:-:S03]  /*0610*/  IMAD.MOV.U32 R3, RZ, RZ, 0x7fffffff ;  /* 0x7fffffffff037424 */ /* 0x002fc600078e00ff */
[----:B------:R2:W-:Y:S04]  /*0620*/  STL [R2+0x1b8], RZ ;  /* 0x0001b8ff02007387 */ /* 0x0005e80000100800 */
[----:B------:R2:W-:Y:S05]  /*0630*/  STL [R2], R3 ;  /* 0x0000000302007387 */ /* 0x0005ea0000100800 */
[----:B------:R-:W-:Y:S05]  /*0640*/  @!P0 BRA `(.L_x_1) ;  /* 0x0000000000148947 */ /* 0x000fea0003800000 */
[----:B------:R-:W-:Y:S01]  /*0650*/  ISETP.NE.AND P0, PT, R27, 0x2, PT ;  /* 0x000000021b00780c */ /* 0x000fe20003f05270 */
[----:B------:R3:W-:Y:S04]  /*0660*/  STL [R2+0x4], R3 ;  /* 0x0000040302007387 */ /* 0x0007e80000100800 */
[----:B------:R3:W-:Y:S08]  /*0670*/  STL [R2+0x1bc], RZ ;  /* 0x0001bcff02007387 */ /* 0x0007f00000100800 */
[----:B------:R3:W-:Y:S04]  /*0680*/  @P0 STL [R2+0x8], R3 ;  /* 0x0000080302000387 */ /* 0x0007e80000100800 */
[----:B------:R3:W-:Y:S02]  /*0690*/  @P0 STL [R2+0x1c0], RZ ;  /* 0x0001c0ff02000387 */ /* 0x0007e40000100800 */
.L_x_1:
[----:B--23--:R-:W-:Y:S02]  /*06a0*/  IMAD R2, R0, 0x4, R1 ;  /* 0x0000000400027824 */ /* 0x00cfe400078e0201 */
[----:B------:R-:W-:-:S03]  /*06b0*/  IMAD.MOV.U32 R11, RZ, RZ, RZ ;  /* 0x000000ffff0b7224 */ /* 0x000fc600078e00ff */
[----:B------:R2:W-:Y:S04]  /*06c0*/  STL [R2], RZ ;  /* 0x000000ff02007387 */ /* 0x0005e80000100800 */
.L_x_33:
[----:B---3--:R-:W3:Y:S01]  /*06d0*/  LDCU UR4, c[0x0][0x380] ;  /* 0x00007000ff0477ac */ /* 0x008ee20008000800 */
[----:B------:R-:W-:Y:S02]  /*06e0*/  IMAD.MOV.U32 R10, RZ, RZ, 0x7fffffff ;  /* 0x7fffffffff0a7424 */ /* 0x000fe400078e00ff */
[----:B-12---:R-:W-:Y:S01]  /*06f0*/  IMAD.MOV.U32 R2, RZ, RZ, RZ ;  /* 0x000000ffff027224 */ /* 0x006fe200078e00ff */
[----:B---3--:R-:W-:-:S09]  /*0700*/  UISETP.GE.U32.AND UP0, UPT, UR4, 0x4, UPT ;  /* 0x000000040400788c */ /* 0x008fd2000bf06070 */
[----:B0---4-:R-:W-:Y:S05]  /*0710*/  BRA.U !UP0, `(.L_x_6) ;  /* 0x0000000d08507547 */ /* 0x011fea000b800000 */
[----:B------:R-:W-:Y:S01]  /*0720*/  ISETP.GT.AND P0, PT, R24, RZ, PT ;  /* 0x000000ff1800720c */ /* 0x000fe20003f04270 */
[----:B------:R-:W-:Y:S02]  /*0730*/  IMAD.MOV.U32 R10, RZ, RZ, 0x7fffffff ;  /* 0x7fffffffff0a7424 */ /* 0x000fe400078e00ff */
[----:B------:R-:W-:-:S10]  /*0740*/  IMAD.MOV.U32 R13, RZ, RZ, RZ ;  /* 0x000000ffff0d7224 */ /* 0x000fd400078e00ff */
[----:B------:R-:W-:Y:S05]  /*0750*/  @!P0 BRA `(.L_x_7) ;  /* 0x0000000800c88947 */ /* 0x000fea0003800000 */
[----:B-1----:R-:W-:Y:S01]  /*0760*/  IMAD.IADD R3, R24, 0x1, -R13 ;  /* 0x0000000118037824 */ /* 0x002fe200078e0a0d */
[----:B------:R-:W-:-:S04]  /*0770*/  PLOP3.LUT P0, PT, PT, PT, PT, 0x80, 0x8 ;  /* 0x000000000008781c */ /* 0x000fc80003f0f070 */
[----:B------:R-:W-:-:S13]  /*0780*/  ISETP.GT.AND P1, PT, R3, 0xc, PT ;  /* 0x0000000c0300780c */ /* 0x000fda0003f24270 */
[----:B------:R-:W-:Y:S05]  /*0790*/  @!P1 BRA `(.L_x_8) ;  /* 0x0000000400c49947 */ /* 0x000fea0003800000 */
[----:B------:R-:W-:Y:S01]  /*07a0*/  PLOP3.LUT P0, PT, PT, PT, PT, 0x8, 0x80 ;  /* 0x000000000080781c */ /* 0x000fe20003f0e170 */
[----:B------:R-:W-:-:S12]  /*07b0*/  VIADD R12, R24, 0xfffffff4 ;  /* 0xfffffff4180c7836 */ /* 0x000fd80000000000 */
.L_x_9:
[----:B------:R-:W-:-:S05]  /*07c0*/  IMAD R20, R13, 0x4, R1 ;  /* 0x000000040d147824 */ /* 0x000fca00078e0201 */
[----:B------:R-:W2:Y:S04]  /*07d0*/  LDL.64 R8, [R20+0x1b8] ;  /* 0x0001b80014087983 */ /* 0x000ea80000100a00 */
[----:B------:R-:W3:Y:S01]  /*07e0*/  LDL.64 R4, [R20+0x1c0] ;  /* 0x0001c00014047983 */ /* 0x000ee20000100a00 */
[----:B------:R-:W-:-:S04]  /*07f0*/  VIADD R14, R13, 0x4 ;  /* 0x000000040d0e7836 */ /* 0x000fc80000000000 */
[----:B------:R-:W-:-:S05]  /*0800*/  IMAD R15, R14, 0x4, R1 ;  /* 0x000000040e0f7824 */ /* 0x000fca00078e0201 */
[----:B------:R-:W4:Y:S01]  /*0810*/  LDL.64 R2, [R15+0x1b8] ;  /* 0x0001b8000f027983 */ /* 0x000f220000100a00 */
[----:B--2---:R-:W-:Y:S02]  /*0820*/  ISETP.NE.AND P4, PT, R8, RZ, PT ;  /* 0x000000ff0800720c */ /* 0x004fe40003f85270 */
[----:B------:R-:W-:-:S11]  /*0830*/  ISETP.NE.AND P6, PT, R9, RZ, PT ;  /* 0x000000ff0900720c */ /* 0x000fd60003fc5270 */
[----:B------:R-:W2:Y:S04]  /*0840*/  @!P4 LDL R19, [R20] ;  /* 0x000000001413c983 */ /* 0x000ea80000100800 */
[----:B------:R-:W5:Y:S01]  /*0850*/  @!P6 LDL R18, [R20+0x4] ;  /* 0x000004001412e983 */ /* 0x000f620000100800 */
[----:B---3--:R-:W-:Y:S02]  /*0860*/  ISETP.NE.AND P3, PT, R4, RZ, PT ;  /* 0x000000ff0400720c */ /* 0x008fe40003f65270 */
[----:B------:R-:W-:Y:S02]  /*0870*/  ISETP.NE.AND P2, PT, R5, RZ, PT ;  /* 0x000000ff0500720c */ /* 0x000fe40003f45270 */
[----:B----4-:R-:W-:Y:S01]  /*0880*/  ISETP.NE.AND P1, PT, R2, RZ, PT ;  /* 0x000000ff0200720c */ /* 0x010fe20003f25270 */
[----:B------:R-:W3:Y:S01]  /*0890*/  LDL.64 R4, [R15+0x1c0] ;  /* 0x0001c0000f047983 */ /* 0x000ee20000100a00 */
[----:B------:R-:W-:-:S07]  /*08a0*/  VIADD R16, R13, 0x8 ;  /* 0x000000080d107836 */ /* 0x000fce0000000000 */
[----:B------:R-:W4:Y:S01]  /*08b0*/  @!P3 LDL R21, [R20+0x8] ;  /* 0x000008001415b983 */ /* 0x000f220000100800 */
[----:B------:R-:W-:-:S03]  /*08c0*/  IMAD R17, R16, 0x4, R1 ;  /* 0x0000000410117824 */ /* 0x000fc600078e0201 */
[----:B------:R-:W3:Y:S04]  /*08d0*/  @!P2 LDL R29, [R20+0xc] ;  /* 0x00000c00141da983 */ /* 0x000ee80000100800 */
[----:B------:R-:W3:Y:S04]  /*08e0*/  @!P1 LDL R23, [R15] ;  /* 0x000000000f179983 */ /* 0x000ee80000100800 */
[----:B------:R-:W3:Y:S01]  /*08f0*/  LDL.64 R8, [R17+0x1b8] ;  /* 0x0001b80011087983 */ /* 0x000ee20000100a00 */
[----:B--2---:R-:W-:-:S04]  /*0900*/  @!P4 ISETP.GT.AND P5, PT, R19, R10, PT ;  /* 0x0000000a1300c20c */ /* 0x004fc80003fa4270 */
[----:B------:R-:W-:Y:S02]  /*0910*/  @!P4 SEL R6, R6, R13, P5 ;  /* 0x0000000d0606c207 */ /* 0x000fe40002800000 */
[----:B------:R-:W-:Y:S02]  /*0920*/  ISETP.NE.AND P5, PT, R3, RZ, PT ;  /* 0x000000ff0300720c */ /* 0x000fe40003fa5270 */
[----:B------:R-:W-:Y:S01]  /*0930*/  @!P4 VIMNMX R10, PT, PT, R10, R19, PT ;  /* 0x000000130a0ac248 */ /* 0x000fe20003fe0100 */
[----:B------:R-:W-:-:S03]  /*0940*/  @!P6 VIADD R3, R13, 0x1 ;  /* 0x000000010d03e836 */ /* 0x000fc60000000000 */
[----:B-----5:R-:W-:-:S07]  /*0950*/  @!P6 ISETP.GT.AND P4, PT, R18, R10, PT ;  /* 0x0000000a1200e20c */ /* 0x020fce0003f84270 */
[----:B------:R-:W2:Y:S01]  /*0960*/  @!P5 LDL R19, [R15+0x4] ;  /* 0x000004000f13d983 */ /* 0x000ea20000100800 */
[----:B------:R-:W-:-:S03]  /*0970*/  @!P6 SEL R6, R6, R3, P4 ;  /* 0x000000030606e207 */ /* 0x000fc60002000000 */
[----:B------:R-:W5:Y:S01]  /*0980*/  LDL.64 R2, [R17+0x1c0] ;  /* 0x0001c00011027983 */ /* 0x000f620000100a00 */
[----:B------:R-:W-:-:S04]  /*0990*/  @!P6 VIMNMX R10, PT, PT, R10, R18, PT ;  /* 0x000000120a0ae248 */ /* 0x000fc80003fe0100 */
[----:B----4-:R-:W-:Y:S02]  /*09a0*/  @!P3 ISETP.GT.AND P4, PT, R21, R10, PT ;  /* 0x0000000a1500b20c */ /* 0x010fe40003f84270 */
[----:B------:R-:W-:Y:S01]  /*09b0*/  @!P3 VIMNMX R10, PT, PT, R10, R21, PT ;  /* 0x000000150a0ab248 */ /* 0x000fe20003fe0100 */
[----:B------:R-:W-:Y:S01]  /*09c0*/  @!P3 VIADD R21, R13, 0x2 ;  /* 0x000000020d15b836 */ /* 0x000fe20000000000 */
[----:B---3--:R-:W-:-:S04]  /*09d0*/  ISETP.NE.AND P6, PT, R4, RZ, PT ;  /* 0x000000ff0400720c */ /* 0x008fc80003fc5270 */
[----:B------:R-:W-:Y:S02]  /*09e0*/  @!P3 SEL R6, R6, R21, P4 ;  /* 0x000000150606b207 */ /* 0x000fe40002000000 */
[----:B------:R-:W-:Y:S01]  /*09f0*/  ISETP.NE.AND P4, PT, R5, RZ, PT ;  /* 0x000000ff0500720c */ /* 0x000fe20003f85270 */
[----:B------:R-:W-:Y:S01]  /*0a00*/  @!P2 VIADD R5, R13, 0x3 ;  /* 0x000000030d05a836 */ /* 0x000fe20000000000 */
[----:B------:R-:W-:Y:S02]  /*0a10*/  @!P2 ISETP.GT.AND P3, PT, R29, R10, PT ;  /* 0x0000000a1d00a20c */ /* 0x000fe40003f64270 */
[----:B------:R-:W-:Y:S02]  /*0a20*/  @!P2 VIMNMX R10, PT, PT, R10, R29, PT ;  /* 0x0000001d0a0aa248 */ /* 0x000fe40003fe0100 */
[----:B------:R-:W-:Y:S01]  /*0a30*/  @!P2 SEL R6, R6, R5, P3 ;  /* 0x000000050606a207 */ /* 0x000fe20001800000 */
[----:B------:R-:W3:Y:S01]  /*0a40*/  @!P6 LDL R21, [R15+0x8] ;  /* 0x000008000f15e983 */ /* 0x000ee20000100800 */
[----:B------:R-:W-:-:S02]  /*0a50*/  @!P1 ISETP.GT.AND P2, PT, R23, R10, PT ;  /* 0x0000000a1700920c */ /* 0x000fc40003f44270 */
[----:B------:R-:W-:Y:S02]  /*0a60*/  ISETP.NE.AND P3, PT, R8, RZ, PT ;  /* 0x000000ff0800720c */ /* 0x000fe40003f65270 */
[----:B------:R-:W-:Y:S01]  /*0a70*/  @!P1 SEL R6, R6, R14, P2 ;  /* 0x0000000e06069207 */ /* 0x000fe20001000000 */
[C---:B------:R-:W-:Y:S01]  /*0a80*/  VIADD R14, R13.reuse, 0xc ;  /* 0x0000000c0d0e7836 */ /* 0x040fe20000000000 */
[----:B------:R-:W-:Y:S01]  /*0a90*/  @!P1 VIMNMX R10, PT, PT, R10, R23, PT ;  /* 0x000000170a0a9248 */ /* 0x000fe20003fe0100 */
[----:B------:R-:W-:Y:S01]  /*0aa0*/  @!P5 VIADD R5, R13, 0x5 ;  /* 0x000000050d05d836 */ /* 0x000fe20000000000 */
[----:B------:R-:W4:Y:S01]  /*0ab0*/  @!P4 LDL R23, [R15+0xc] ;  /* 0x00000c000f17c983 */ /* 0x000f220000100800 */
[----:B------:R-:W-:Y:S01]  /*0ac0*/  IMAD R18, R14, 0x4, R1 ;  /* 0x000000040e127824 */ /* 0x000fe200078e0201 */
[----:B------:R-:W-:-:S04]  /*0ad0*/  ISETP.NE.AND P1, PT, R9, RZ, PT ;  /* 0x000000ff0900720c */ /* 0x000fc80003f25270 */
[----:B------:R-:W4:Y:S04]  /*0ae0*/  LDL.64 R8, [R18+0x1c0] ;  /* 0x0001c00012087983 */ /* 0x000f280000100a00 */
[----:B------:R-:W4:Y:S01]  /*0af0*/  @!P3 LDL R29, [R17] ;  /* 0x00000000111db983 */ /* 0x000f220000100800 */
[----:B--2---:R-:W-:-:S04]  /*0b00*/  @!P5 ISETP.GT.AND P2, PT, R19, R10, PT ;  /* 0x0000000a1300d20c */ /* 0x004fc80003f44270 */
[----:B------:R-:W-:Y:S02]  /*0b10*/  @!P5 SEL R6, R6, R5, P2 ;  /* 0x000000050606d207 */ /* 0x000fe40001000000 */
[----:B------:R-:W2:Y:S01]  /*0b20*/  LDL.64 R4, [R18+0x1b8] ;  /* 0x0001b80012047983 */ /* 0x000ea20000100a00 */
[----:B-----5:R-:W-:-:S03]  /*0b30*/  ISETP.NE.AND P2, PT, R2, RZ, PT ;  /* 0x000000ff0200720c */ /* 0x020fc60003f45270 */
[----:B------:R-:W5:Y:S10]  /*0b40*/  @!P1 LDL R2, [R17+0x4] ;  /* 0x0000040011029983 */ /* 0x000f740000100800 */
[----:B------:R-:W5:Y:S01]  /*0b50*/  @!P2 LDL R15, [R17+0x8] ;  /* 0x00000800110fa983 */ /* 0x000f620000100800 */
[----:B------:R-:W-:Y:S01]  /*0b60*/  @!P5 VIMNMX R10, PT, PT, R10, R19, PT ;  /* 0x000000130a0ad248 */ /* 0x000fe20003fe0100 */
[----:B------:R-:W-:-:S03]  /*0b70*/  @!P6 VIADD R19, R13, 0x6 ;  /* 0x000000060d13e836 */ /* 0x000fc60000000000 */
[----:B---3--:R-:W-:Y:S02]  /*0b80*/  @!P6 ISETP.GT.AND P5, PT, R21, R10, PT ;  /* 0x0000000a1500e20c */ /* 0x008fe40003fa4270 */
[----:B------:R-:W-:Y:S02]  /*0b90*/  @!P6 VIMNMX R10, PT, PT, R10, R21, PT ;  /* 0x000000150a0ae248 */ /* 0x000fe40003fe0100 */
[----:B------:R-:W-:Y:S01]  /*0ba0*/  @!P6 SEL R6, R6, R19, P5 ;  /* 0x000000130606e207 */ /* 0x000fe20002800000 */
[----:B------:R-:W-:Y:S01]  /*0bb0*/  @!P4 VIADD R19, R13, 0x7 ;  /* 0x000000070d13c836 */ /* 0x000fe20000000000 */
[----:B------:R-:W-:Y:S02]  /*0bc0*/  ISETP.NE.AND P5, PT, R3, RZ, PT ;  /* 0x000000ff0300720c */ /* 0x000fe40003fa5270 */
[----:B----4-:R-:W-:Y:S02]  /*0bd0*/  @!P4 ISETP.GT.AND P6, PT, R23, R10, PT ;  /* 0x0000000a1700c20c */ /* 0x010fe40003fc4270 */
[----:B------:R-:W-:-:S02]  /*0be0*/  @!P4 VIMNMX R10, PT, PT, R10, R23, PT ;  /* 0x000000170a0ac248 */ /* 0x000fc40003fe0100 */
[----:B------:R-:W-:Y:S02]  /*0bf0*/  @!P4 SEL R6, R6, R19, P6 ;  /* 0x000000130606c207 */ /* 0x000fe40003000000 */
[----:B------:R-:W-:-:S05]  /*0c00*/  @!P3 ISETP.GT.AND P6, PT, R29, R10, PT ;  /* 0x0000000a1d00b20c */ /* 0x000fca0003fc4270 */
[----:B------:R-:W3:Y:S01]  /*0c10*/  @!P5 LDL R17, [R17+0xc] ;  /* 0x00000c001111d983 */ /* 0x000ee20000100800 */
[----:B------:R-:W-:Y:S02]  /*0c20*/  @!P3 VIMNMX R10, PT, PT, R10, R29, PT ;  /* 0x0000001d0a0ab248 */ /* 0x000fe40003fe0100 */
[----:B------:R-:W-:Y:S01]  /*0c30*/  @!P3 SEL R6, R6, R16, P6 ;  /* 0x000000100606b207 */ /* 0x000fe20003000000 */
[----:B------:R-:W-:Y:S01]  /*0c40*/  @!P1 VIADD R3, R13, 0x9 ;  /* 0x000000090d039836 */ /* 0x000fe20000000000 */
[----:B--2---:R-:W-:Y:S02]  /*0c50*/  ISETP.NE.AND P4, PT, R4, RZ, PT ;  /* 0x000000ff0400720c */ /* 0x004fe40003f85270 */
[----:B------:R-:W-:Y:S02]  /*0c60*/  ISETP.NE.AND P3, PT, R5, RZ, PT ;  /* 0x000000ff0500720c */ /* 0x000fe40003f65270 */
[----:B-----5:R-:W-:Y:S02]  /*0c70*/  @!P1 ISETP.GT.AND P6, PT, R2, R10, PT ;  /* 0x0000000a0200920c */ /* 0x020fe40003fc4270 */
[----:B------:R-:W-:-:S02]  /*0c80*/  @!P1 VIMNMX R10, PT, PT, R10, R2, PT ;  /* 0x000000020a0a9248 */ /* 0x000fc40003fe0100 */
[----:B------:R-:W-:Y:S01]  /*0c90*/  @!P1 SEL R6, R6, R3, P6 ;  /* 0x0000000306069207 */ /* 0x000fe20003000000 */
[----:B------:R-:W-:Y:S01]  /*0ca0*/  @!P2 VIADD R3, R13, 0xa ;  /* 0x0000000a0d03a836 */ /* 0x000fe20000000000 */
[----:B------:R-:W-:-:S03]  /*0cb0*/  ISETP.NE.AND P1, PT, R8, RZ, PT ;  /* 0x000000ff0800720c */ /* 0x000fc60003f25270 */
[----:B------:R-:W2:Y:S01]  /*0cc0*/  @!P4 LDL R5, [R18] ;  /* 0x000000001205c983 */ /* 0x000ea20000100800 */
[----:B------:R-:W-:-:S03]  /*0cd0*/  @!P2 ISETP.GT.AND P6, PT, R15, R10, PT ;  /* 0x0000000a0f00a20c */ /* 0x000fc60003fc4270 */
[----:B------:R-:W4:Y:S01]  /*0ce0*/  @!P3 LDL R19, [R18+0x4] ;  /* 0x000004001213b983 */ /* 0x000f220000100800 */
[----:B------:R-:W-:Y:S02]  /*0cf0*/  @!P2 SEL R6, R6, R3, P6 ;  /* 0x000000030606a207 */ /* 0x000fe40003000000 */
[----:B------:R-:W-:-:S03]  /*0d00*/  ISETP.NE.AND P6, PT, R9, RZ, PT ;  /* 0x000000ff0900720c */ /* 0x000fc60003fc5270 */
[----:B------:R-:W5:Y:S10]  /*0d10*/  @!P1 LDL R9, [R18+0x8] ;  /* 0x0000080012099983 */ /* 0x000f740000100800 */
[----:B------:R-:W5:Y:S01]  /*0d20*/  @!P6 LDL R21, [R18+0xc] ;  /* 0x00000c001215e983 */ /* 0x000f620000100800 */
[----:B------:R-:W-:Y:S01]  /*0d30*/  @!P2 VIMNMX R10, PT, PT, R10, R15, PT ;  /* 0x0000000f0a0aa248 */ /* 0x000fe20003fe0100 */
[----:B------:R-:W-:-:S03]  /*0d40*/  @!P5 VIADD R3, R13, 0xb ;  /* 0x0000000b0d03d836 */ /* 0x000fc60000000000 */
[----:B---3--:R-:W-:Y:S02]  /*0d50*/  @!P5 ISETP.GT.AND P2, PT, R17, R10, PT ;  /* 0x0000000a1100d20c */ /* 0x008fe40003f44270 */
[----:B------:R-:W-:Y:S02]  /*0d60*/  @!P5 VIMNMX R10, PT, PT, R10, R17, PT ;  /* 0x000000110a0ad248 */ /* 0x000fe40003fe0100 */
[----:B------:R-:W-:Y:S01]  /*0d70*/  @!P5 SEL R6, R6, R3, P2 ;  /* 0x000000030606d207 */ /* 0x000fe20001000000 */
[C---:B------:R-:W-:Y:S02]  /*0d80*/  @!P3 VIADD R3, R13.reuse, 0xd ;  /* 0x0000000d0d03b836 */ /* 0x040fe40000000000 */
[----:B------:R-:W-:Y:S01]  /*0d90*/  @!P6 VIADD R15, R13, 0xf ;  /* 0x0000000f0d0fe836 */ /* 0x000fe20000000000 */
[----:B--2---:R-:W-:Y:S02]  /*0da0*/  @!P4 ISETP.GT.AND P2, PT, R5, R10, PT ;  /* 0x0000000a0500c20c */ /* 0x004fe40003f44270 */
[----:B------:R-:W-:Y:S01]  /*0db0*/  @!P4 VIMNMX R10, PT, PT, R10, R5, PT ;  /* 0x000000050a0ac248 */ /* 0x000fe20003fe0100 */
[C---:B------:R-:W-:Y:S01]  /*0dc0*/  @!P1 VIADD R5, R13.reuse, 0xe ;  /* 0x0000000e0d059836 */ /* 0x040fe20000000000 */
[----:B------:R-:W-:Y:S01]  /*0dd0*/  @!P4 SEL R6, R6, R14, P2 ;  /* 0x0000000e0606c207 */ /* 0x000fe20001000000 */
[----:B------:R-:W-:Y:S01]  /*0de0*/  VIADD R13, R13, 0x10 ;  /* 0x000000100d0d7836 */ /* 0x000fe20000000000 */
[----:B----4-:R-:W-:-:S04]  /*0df0*/  @!P3 ISETP.GT.AND P4, PT, R19, R10, PT ;  /* 0x0000000a1300b20c */ /* 0x010fc80003f84270 */
[----:B------:R-:W-:Y:S02]  /*0e00*/  @!P3 SEL R6, R6, R3, P4 ;  /* 0x000000030606b207 */ /* 0x000fe40002000000 */
[----:B------:R-:W-:Y:S02]  /*0e10*/  ISETP.GE.AND P4, PT, R13, R12, PT ;  /* 0x0000000c0d00720c */ /* 0x000fe40003f86270 */
[----:B------:R-:W-:-:S04]  /*0e20*/  @!P3 VIMNMX R10, PT, PT, R10, R19, PT ;  /* 0x000000130a0ab248 */ /* 0x000fc80003fe0100 */
[----:B-----5:R-:W-:Y:S02]  /*0e30*/  @!P1 ISETP.GT.AND P2, PT, R9, R10, PT ;  /* 0x0000000a0900920c */ /* 0x020fe40003f44270 */
[----:B------:R-:W-:Y:S02]  /*0e40*/  @!P1 VIMNMX R10, PT, PT, R10, R9, PT ;  /* 0x000000090a0a9248 */ /* 0x000fe40003fe0100 */
[----:B------:R-:W-:Y:S02]  /*0e50*/  @!P1 SEL R6, R6, R5, P2 ;  /* 0x0000000506069207 */ /* 0x000fe40001000000 */
[----:B------:R-:W-:Y:S02]  /*0e60*/  @!P6 ISETP.GT.AND P3, PT, R21, R10, PT ;  /* 0x0000000a1500e20c */ /* 0x000fe40003f64270 */
[----:B------:R-:W-:Y:S02]  /*0e70*/  @!P6 VIMNMX R10, PT, PT, R10, R21, PT ;  /* 0x000000150a0ae248 */ /* 0x000fe40003fe0100 */
[----:B------:R-:W-:Y:S01]  /*0e80*/  @!P6 SEL R6, R6, R15, P3 ;  /* 0x0000000f0606e207 */ /* 0x000fe20001800000 */
[----:B------:R-:W-:Y:S08]  /*0e90*/  @!P4 BRA `(.L_x_9) ;  /* 0xfffffff80048c947 */ /* 0x000ff0000383ffff */
[----:B------:R-:W-:-:S07]  /*0ea0*/  IMAD.MOV.U32 R2, RZ, RZ, R24 ;  /* 0x000000ffff027224 */ /* 0x000fce00078e0018 */
.L_x_8:
[----:B------:R-:W-:-:S05]  /*0eb0*/  IMAD.IADD R3, R24, 0x1, -R13 ;  /* 0x0000000118037824 */ /* 0x000fca00078e0a0d */
[----:B------:R-:W-:-:S13]  /*0ec0*/  ISETP.GT.AND P1, PT, R3, 0x4, PT ;  /* 0x000000040300780c */ /* 0x000fda0003f24270 */
[----:B------:R-:W-:Y:S05]  /*0ed0*/  @!P1 BRA `(.L_x_10) ;  /* 0x0000000000e09947 */ /* 0x000fea0003800000 */
[----:B------:R-:W-:-:S05]  /*0ee0*/  IMAD R14, R13, 0x4, R1 ;  /* 0x000000040d0e7824 */ /* 0x000fca00078e0201 */
[----:B------:R-:W2:Y:S01]  /*0ef0*/  LDL.64 R4, [R14+0x1b8] ;  /* 0x0001b8000e047983 */ /* 0x000ea20000100a00 */
[----:B------:R-:W-:-:S03]  /*0f00*/  VIADD R12, R13, 0x4 ;  /* 0x000000040d0c7836 */ /* 0x000fc60000000000 */
[----:B------:R-:W3:Y:S01]  /*0f10*/  LDL.64 R2, [R14+0x1c0] ;  /* 0x0001c0000e027983 */ /* 0x000ee20000100a00 */
[----:B------:R-:W-:-:S05]  /*0f20*/  IMAD R16, R12, 0x4, R1 ;  /* 0x000000040c107824 */ /* 0x000fca00078e0201 */
[----:B------:R-:W4:Y:S01]  /*0f30*/  LDL.64 R8, [R16+0x1c0] ;  /* 0x0001c00010087983 */ /* 0x000f220000100a00 */
[----:B--2---:R-:W-:Y:S02]  /*0f40*/  ISETP.NE.AND P6, PT, R4, RZ, PT ;  /* 0x000000ff0400720c */ /* 0x004fe40003fc5270 */
[----:B------:R-:W-:Y:S02]  /*0f50*/  ISETP.NE.AND P0, PT, R5, RZ, PT ;  /* 0x000000ff0500720c */ /* 0x000fe40003f05270 */
[----:B------:R-:W2:Y:S09]  /*0f60*/  LDL.64 R4, [R16+0x1b8] ;  /* 0x0001b80010047983 */ /* 0x000eb20000100a00 */
[----:B------:R-:W5:Y:S04]  /*0f70*/  @!P6 LDL R15, [R14] ;  /* 0x000000000e0fe983 */ /* 0x000f680000100800 */
[----:B------:R-:W4:Y:S01]  /*0f80*/  @!P0 LDL R19, [R14+0x4] ;  /* 0x000004000e138983 */ /* 0x000f220000100800 */
[----:B---3--:R-:W-:-:S02]  /*0f90*/  ISETP.NE.AND P2, PT, R2, RZ, PT ;  /* 0x000000ff0200720c */ /* 0x008fc40003f45270 */
[----:B------:R-:W-:Y:S01]  /*0fa0*/  ISETP.NE.AND P5, PT, R3, RZ, PT ;  /* 0x000000ff0300720c */ /* 0x000fe20003fa5270 */
[----:B------:R-:W-:-:S10]  /*0fb0*/  @!P0 VIADD R3, R13, 0x1 ;  /* 0x000000010d038836 */ /* 0x000fd40000000000 */
[----:B------:R-:W3:Y:S01]  /*0fc0*/  @!P2 LDL R17, [R14+0x8] ;  /* 0x000008000e11a983 */ /* 0x000ee20000100800 */
[----:B--2---:R-:W-:Y:S02]  /*0fd0*/  ISETP.NE.AND P4, PT, R4, RZ, PT ;  /* 0x000000ff0400720c */ /* 0x004fe40003f85270 */
[----:B------:R-:W-:Y:S02]  /*0fe0*/  ISETP.NE.AND P3, PT, R5, RZ, PT ;  /* 0x000000ff0500720c */ /* 0x000fe40003f65270 */
[----:B-----5:R-:W-:Y:S02]  /*0ff0*/  @!P6 ISETP.GT.AND P1, PT, R15, R10, PT ;  /* 0x0000000a0f00e20c */ /* 0x020fe40003f24270 */
[----:B------:R-:W-:Y:S02]  /*1000*/  @!P6 VIMNMX R10, PT, PT, R10, R15, PT ;  /* 0x0000000f0a0ae248 */ /* 0x000fe40003fe0100 */
[----:B------:R-:W2:Y:S01]  /*1010*/  @!P5 LDL R15, [R14+0xc] ;  /* 0x00000c000e0fd983 */ /* 0x000ea20000100800 */
[----:B------:R-:W-:-:S02]  /*1020*/  @!P6 SEL R6, R6, R13, P1 ;  /* 0x0000000d0606e207 */ /* 0x000fc40000800000 */
[----:B----4-:R-:W-:Y:S02]  /*1030*/  ISETP.NE.AND P6, PT, R8, RZ, PT ;  /* 0x000000ff0800720c */ /* 0x010fe40003fc5270 */
[----:B------:R-:W4:Y:S01]  /*1040*/  @!P4 LDL R5, [R16] ;  /* 0x000000001005c983 */ /* 0x000f220000100800 */
[----:B------:R-:W-:-:S03]  /*1050*/  @!P0 ISETP.GT.AND P1, PT, R19, R10, PT ;  /* 0x0000000a1300820c */ /* 0x000fc60003f24270 */
[----:B------:R-:W5:Y:S01]  /*1060*/  @!P3 LDL R21, [R16+0x4] ;  /* 0x000004001015b983 */ /* 0x000f620000100800 */
[----:B------:R-:W-:Y:S02]  /*1070*/  @!P0 SEL R6, R6, R3, P1 ;  /* 0x0000000306068207 */ /* 0x000fe40000800000 */
[----:B------:R-:W-:-:S04]  /*1080*/  ISETP.NE.AND P1, PT, R9, RZ, PT ;  /* 0x000000ff0900720c */ /* 0x000fc80003f25270 */
[----:B------:R-:W5:Y:S09]  /*1090*/  @!P6 LDL R9, [R16+0x8] ;  /* 0x000008001009e983 */ /* 0x000f720000100800 */
[----:B------:R-:W5:Y:S01]  /*10a0*/  @!P1 LDL R23, [R16+0xc] ;  /* 0x00000c0010179983 */ /* 0x000f620000100800 */
[----:B------:R-:W-:Y:S01]  /*10b0*/  @!P0 VIMNMX R10, PT, PT, R10, R19, PT ;  /* 0x000000130a0a8248 */ /* 0x000fe20003fe0100 */
[----:B------:R-:W-:-:S03]  /*10c0*/  @!P2 VIADD R3, R13, 0x2 ;  /* 0x000000020d03a836 */ /* 0x000fc60000000000 */
[----:B---3--:R-:W-:Y:S02]  /*10d0*/  @!P2 ISETP.GT.AND P0, PT, R17, R10, PT ;  /* 0x0000000a1100a20c */ /* 0x008fe40003f04270 */
[----:B------:R-:W-:Y:S01]  /*10e0*/  @!P2 VIMNMX R10, PT, PT, R10, R17, PT ;  /* 0x000000110a0aa248 */ /* 0x000fe20003fe0100 */
[----:B------:R-:W-:Y:S01]  /*10f0*/  @!P5 VIADD R13, R13, 0x3 ;  /* 0x000000030d0dd836 */ /* 0x000fe20000000000 */
[----:B------:R-:W-:Y:S01]  /*1100*/  @!P2 SEL R6, R6, R3, P0 ;  /* 0x000000030606a207 */ /* 0x000fe20000000000 */
[----:B------:R-:W-:Y:S02]  /*1110*/  @!P3 VIADD R3, R12, 0x1 ;  /* 0x000000010c03b836 */ /* 0x000fe40000000000 */
[----:B------:R-:W-:Y:S01]  /*1120*/  IMAD.MOV.U32 R2, RZ, RZ, R24 ;  /* 0x000000ffff027224 */ /* 0x000fe200078e0018 */
[----:B--2---:R-:W-:Y:S02]  /*1130*/  @!P5 ISETP.GT.AND P0, PT, R15, R10, PT ;  /* 0x0000000a0f00d20c */ /* 0x004fe40003f04270 */
[----:B------:R-:W-:-:S02]  /*1140*/  @!P5 VIMNMX R10, PT, PT, R10, R15, PT ;  /* 0x0000000f0a0ad248 */ /* 0x000fc40003fe0100 */
[----:B------:R-:W-:Y:S02]  /*1150*/  @!P5 SEL R6, R6, R13, P0 ;  /* 0x0000000d0606d207 */ /* 0x000fe40000000000 */
[----:B----4-:R-:W-:Y:S02]  /*1160*/  @!P4 ISETP.GT.AND P0, PT, R5, R10, PT ;  /* 0x0000000a0500c20c */ /* 0x010fe40003f04270 */
[----:B------:R-:W-:Y:S02]  /*1170*/  @!P4 VIMNMX R10, PT, PT, R10, R5, PT ;  /* 0x000000050a0ac248 */ /* 0x000fe40003fe0100 */
[----:B------:R-:W-:Y:S02]  /*1180*/  @!P4 SEL R6, R6, R12, P0 ;  /* 0x0000000c0606c207 */ /* 0x000fe40000000000 */
[----:B-----5:R-:W-:Y:S02]  /*1190*/  @!P3 ISETP.GT.AND P0, PT, R21, R10, PT ;  /* 0x0000000a1500b20c */ /* 0x020fe40003f04270 */
[----:B------:R-:W-:-:S02]  /*11a0*/  @!P3 VIMNMX R10, PT, PT, R10, R21, PT ;  /* 0x000000150a0ab248 */ /* 0x000fc40003fe0100 */
[----:B------:R-:W-:Y:S01]  /*11b0*/  @!P3 SEL R6, R6, R3, P0 ;  /* 0x000000030606b207 */ /* 0x000fe20000000000 */
[----:B------:R-:W-:Y:S01]  /*11c0*/  @!P6 VIADD R3, R12, 0x2 ;  /* 0x000000020c03e836 */ /* 0x000fe20000000000 */
[----:B------:R-:W-:Y:S02]  /*11d0*/  @!P6 ISETP.GT.AND P0, PT, R9, R10, PT ;  /* 0x0000000a0900e20c */ /* 0x000fe40003f04270 */
[----:B------:R-:W-:Y:S02]  /*11e0*/  @!P6 VIMNMX R10, PT, PT, R10, R9, PT ;  /* 0x000000090a0ae248 */ /* 0x000fe40003fe0100 */
[----:B------:R-:W-:Y:S01]  /*11f0*/  @!P6 SEL R6, R6, R3, P0 ;  /* 0x000000030606e207 */ /* 0x000fe20000000000 */
[C---:B------:R-:W-:Y:S01]  /*1200*/  @!P1 VIADD R3, R12.reuse, 0x3 ;  /* 0x000000030c039836 */ /* 0x040fe20000000000 */
[----:B------:R-:W-:Y:S01]  /*1210*/  @!P1 ISETP.GT.AND P2, PT, R23, R10, PT ;  /* 0x0000000a1700920c */ /* 0x000fe20003f44270 */
[----:B------:R-:W-:Y:S01]  /*1220*/  VIADD R13, R12, 0x4 ;  /* 0x000000040c0d7836 */ /* 0x000fe20000000000 */
[----:B------:R-:W-:-:S02]  /*1230*/  PLOP3.LUT P0, PT, PT, PT, PT, 0x8, 0x80 ;  /* 0x000000000080781c */ /* 0x000fc40003f0e170 */
[----:B------:R-:W-:Y:S02]  /*1240*/  @!P1 VIMNMX R10, PT, PT, R10, R23, PT ;  /* 0x000000170a0a9248 */ /* 0x000fe40003fe0100 */
[----:B------:R-:W-:-:S09]  /*1250*/  @!P1 SEL R6, R6, R3, P2 ;  /* 0x0000000306069207 */ /* 0x000fd20001000000 */
.L_x_10:
[----:B------:R-:W-:-:S13]  /*1260*/  ISETP.NE.OR P0, PT, R13, R24, P0 ;  /* 0x000000180d00720c */ /* 0x000fda0000705670 */
[----:B------:R-:W-:Y:S05]  /*1270*/  @!P0 BRA `(.L_x_6) ;  /* 0x0000000000788947 */ /* 0x000fea0003800000 */
.L_x_7:
[----:B-1----:R-:W-:-:S05]  /*1280*/  IMAD R4, R13, 0x4, R1 ;  /* 0x000000040d047824 */ /* 0x002fca00078e0201 */
[----:B------:R-:W2:Y:S04]  /*1290*/  LDL.64 R8, [R4+0x1b8] ;  /* 0x0001b80004087983 */ /* 0x000ea80000100a00 */
[----:B------:R-:W3:Y:S01]  /*12a0*/  LDL.64 R2, [R4+0x1c0] ;  /* 0x0001c00004027983 */ /* 0x000ee20000100a00 */
[----:B--2---:R-:W-:Y:S02]  /*12b0*/  ISETP.NE.AND P4, PT, R8, RZ, PT ;  /* 0x000000ff0800720c */ /* 0x004fe40003f85270 */
[----:B------:R-:W-:Y:S02]  /*12c0*/  ISETP.NE.AND P5, PT, R9, RZ, PT ;  /* 0x000000ff0900720c */ /* 0x000fe40003fa5270 */
[----:B---3--:R-:W-:Y:S02]  /*12d0*/  ISETP.NE.AND P1, PT, R3, RZ, PT ;  /* 0x000000ff0300720c */ /* 0x008fe40003f25270 */
[----:B------:R-:W-:-:S07]  /*12e0*/  ISETP.NE.AND P0, PT, R2, RZ, PT ;  /* 0x000000ff0200720c */ /* 0x000fce0003f05270 */
[----:B------:R-:W2:Y:S04]  /*12f0*/  @!P4 LDL R5, [R4] ;  /* 0x000000000405c983 */ /* 0x000ea80000100800 */
[----:B------:R-:W3:Y:S04]  /*1300*/  @!P5 LDL R3, [R4+0x4] ;  /* 0x000004000403d983 */ /* 0x000ee80000100800 */
[----:B------:R-:W4:Y:S04]  /*1310*/  @!P0 LDL R9, [R4+0x8] ;  /* 0x0000080004098983 */ /* 0x000f280000100800 */
[----:B------:R-:W5:Y:S01]  /*1320*/  @!P1 LDL R17, [R4+0xc] ;  /* 0x00000c0004119983 */ /* 0x000f620000100800 */
[----:B------:R-:W-:Y:S01]  /*1330*/  @!P1 VIADD R15, R13, 0x3 ;  /* 0x000000030d0f9836 */ /* 0x000fe20000000000 */
[----:B--2---:R-:W-:-:S02]  /*1340*/  @!P4 ISETP.GT.AND P2, PT, R5, R10, PT ;  /* 0x0000000a0500c20c */ /* 0x004fc40003f44270 */
[----:B------:R-:W-:Y:S01]  /*1350*/  @!P4 VIMNMX R10, PT, PT, R10, R5, PT ;  /* 0x000000050a0ac248 */ /* 0x000fe20003fe0100 */
[----:B------:R-:W-:Y:S01]  /*1360*/  @!P0 VIADD R5, R13, 0x2 ;  /* 0x000000020d058836 */ /* 0x000fe20000000000 */
[----:B------:R-:W-:Y:S02]  /*1370*/  @!P4 SEL R6, R6, R13, P2 ;  /* 0x0000000d0606c207 */ /* 0x000fe40001000000 */
[----:B---3--:R-:W-:Y:S02]  /*1380*/  @!P5 ISETP.GT.AND P3, PT, R3, R10, PT ;  /* 0x0000000a0300d20c */ /* 0x008fe40003f64270 */
[----:B------:R-:W-:Y:S01]  /*1390*/  @!P5 VIMNMX R10, PT, PT, R10, R3, PT ;  /* 0x000000030a0ad248 */ /* 0x000fe20003fe0100 */
[C---:B------:R-:W-:Y:S02]  /*13a0*/  @!P5 VIADD R3, R13.reuse, 0x1 ;  /* 0x000000010d03d836 */ /* 0x040fe40000000000 */
[----:B------:R-:W-:Y:S01]  /*13b0*/  VIADD R13, R13, 0x4 ;  /* 0x000000040d0d7836 */ /* 0x000fe20000000000 */
[----:B----4-:R-:W-:-:S02]  /*13c0*/  @!P0 ISETP.GT.AND P2, PT, R9, R10, PT ;  /* 0x0000000a0900820c */ /* 0x010fc40003f44270 */
[----:B------:R-:W-:Y:S02]  /*13d0*/  @!P0 VIMNMX R10, PT, PT, R10, R9, PT ;  /* 0x000000090a0a8248 */ /* 0x000fe40003fe0100 */
[----:B------:R-:W-:Y:S02]  /*13e0*/  ISETP.NE.AND P4, PT, R13, R24, PT ;  /* 0x000000180d00720c */ /* 0x000fe40003f85270 */
[----:B------:R-:W-:Y:S02]  /*13f0*/  @!P5 SEL R6, R6, R3, P3 ;  /* 0x000000030606d207 */ /* 0x000fe40001800000 */
[----:B-----5:R-:W-:Y:S02]  /*1400*/  @!P1 ISETP.GT.AND P3, PT, R17, R10, PT ;  /* 0x0000000a1100920c */ /* 0x020fe40003f64270 */
[----:B------:R-:W-:Y:S02]  /*1410*/  @!P0 SEL R6, R6, R5, P2 ;  /* 0x0000000506068207 */ /* 0x000fe40001000000 */
[----:B------:R-:W-:-:S02]  /*1420*/  @!P1 VIMNMX R10, PT, PT, R10, R17, PT ;  /* 0x000000110a0a9248 */ /* 0x000fc40003fe0100 */
[----:B------:R-:W-:-:S03]  /*1430*/  @!P1 SEL R6, R6, R15, P3 ;  /* 0x0000000f06069207 */ /* 0x000fc60001800000 */
[----:B------:R-:W-:Y:S05]  /*1440*/  @P4 BRA `(.L_x_7) ;  /* 0xfffffffc008c4947 */ /* 0x000fea000383ffff */
[----:B------:R-:W-:-:S07]  /*1450*/  IMAD.MOV.U32 R2, RZ, RZ, R24 ;  /* 0x000000ffff027224 */ /* 0x000fce00078e0018 */
.L_x_6:
[----:B------:R-:W-:-:S13]  /*1460*/  ISETP.NE.AND P0, PT, R27, RZ, PT ;  /* 0x000000ff1b00720c */ /* 0x000fda0003f05270 */
[----:B------:R-:W-:Y:S05]  /*1470*/  @!P0 BRA `(.L_x_11) ;  /* 0x0000000000808947 */ /* 0x000fea0003800000 */
[----:B-1----:R-:W-:-:S05]  /*1480*/  IMAD R4, R2, 0x4, R1 ;  /* 0x0000000402047824 */ /* 0x002fca00078e0201 */
[----:B------:R-:W2:Y:S01]  /*1490*/  LDL.64 R8, [R4+0x1b8] ;  /* 0x0001b80004087983 */ /* 0x000ea20000100a00 */
[----:B------:R-:W-:Y:S01]  /*14a0*/  BSSY.RECONVERGENT B0, `(.L_x_12) ;  /* 0x0000008000007945 */ /* 0x000fe20003800200 */
[----:B------:R-:W-:Y:S02]  /*14b0*/  ISETP.NE.AND P1, PT, R27, 0x1, PT ;  /* 0x000000011b00780c */ /* 0x000fe40003f25270 */
[----:B--2---:R-:W-:-:S13]  /*14c0*/  ISETP.NE.AND P0, PT, R8, RZ, PT ;  /* 0x000000ff0800720c */ /* 0x004fda0003f05270 */
[----:B------:R-:W-:Y:S05]  /*14d0*/  @P0 BRA `(.L_x_13) ;  /* 0x0000000000100947 */ /* 0x000fea0003800000 */
[----:B------:R-:W2:Y:S02]  /*14e0*/  LDL R3, [R4] ;  /* 0x0000000004037983 */ /* 0x000ea40000100800 */
[----:B--2---:R-:W-:Y:S02]  /*14f0*/  ISETP.GT.AND P0, PT, R3, R10, PT ;  /* 0x0000000a0300720c */ /* 0x004fe40003f04270 */
[----:B------:R-:W-:Y:S02]  /*1500*/  VIMNMX R10, PT, PT, R10, R3, PT ;  /* 0x000000030a0a7248 */ /* 0x000fe40003fe0100 */
[----:B------:R-:W-:-:S09]  /*1510*/  SEL R6, R6, R2, P0 ;  /* 0x0000000206067207 */ /* 0x000fd20000000000 */
.L_x_13:
[----:B0-----:R-:W-:Y:S05]  /*1520*/  BSYNC.RECONVERGENT B0 ;  /* 0x0000000000007941 */ /* 0x001fea0003800200 */
.L_x_12:
[----:B------:R-:W-:Y:S04]  /*1530*/  BSSY.RECONVERGENT B0, `(.L_x_11) ;  /* 0x0000014000007945 */ /* 0x000fe80003800200 */
[----:B------:R-:W-:Y:S05]  /*1540*/  @!P1 BRA `(.L_x_14) ;  /* 0x0000000000489947 */ /* 0x000fea0003800000 */
[----:B------:R-:W-:Y:S01]  /*1550*/  ISETP.NE.AND P0, PT, R9, RZ, PT ;  /* 0x000000ff0900720c */ /* 0x000fe20003f05270 */
[----:B------:R-:W-:Y:S01]  /*1560*/  BSSY.RECONVERGENT B1, `(.L_x_15) ;  /* 0x0000008000017945 */ /* 0x000fe20003800200 */
[----:B------:R-:W-:-:S11]  /*1570*/  ISETP.NE.AND P1, PT, R27, 0x2, PT ;  /* 0x000000021b00780c */ /* 0x000fd60003f25270 */
[----:B------:R-:W-:Y:S05]  /*1580*/  @P0 BRA `(.L_x_16) ;  /* 0x0000000000140947 */ /* 0x000fea0003800000 */
[----:B------:R-:W2:Y:S01]  /*1590*/  LDL R5, [R4+0x4] ;  /* 0x0000040004057983 */ /* 0x000ea20000100800 */
[----:B------:R-:W-:Y:S01]  /*15a0*/  VIADD R3, R2, 0x1 ;  /* 0x0000000102037836 */ /* 0x000fe20000000000 */
[----:B--2---:R-:W-:Y:S02]  /*15b0*/  ISETP.GT.AND P0, PT, R5, R10, PT ;  /* 0x0000000a0500720c */ /* 0x004fe40003f04270 */
[----:B------:R-:W-:Y:S02]  /*15c0*/  VIMNMX R10, PT, PT, R10, R5, PT ;  /* 0x000000050a0a7248 */ /* 0x000fe40003fe0100 */
[----:B------:R-:W-:-:S09]  /*15d0*/  SEL R6, R6, R3, P0 ;  /* 0x0000000306067207 */ /* 0x000fd20000000000 */
.L_x_16:
[----:B------:R-:W-:Y:S05]  /*15e0*/  BSYNC.RECONVERGENT B1 ;  /* 0x0000000000017941 */ /* 0x000fea0003800200 */
.L_x_15:
[----:B------:R-:W-:Y:S05]  /*15f0*/  @!P1 BRA `(.L_x_14) ;  /* 0x00000000001c9947 */ /* 0x000fea0003800000 */
[----:B------:R-:W2:Y:S02]  /*1600*/  LDL R3, [R4+0x1c0] ;  /* 0x0001c00004037983 */ /* 0x000ea40000100800 */
[----:B--2---:R-:W-:-:S13]  /*1610*/  ISETP.NE.AND P0, PT, R3, RZ, PT ;  /* 0x000000ff0300720c */ /* 0x004fda0003f05270 */
[----:B------:R-:W-:Y:S05]  /*1620*/  @P0 BRA `(.L_x_14) ;  /* 0x0000000000100947 */ /* 0x000fea0003800000 */
[----:B------:R-:W2:Y:S02]  /*1630*/  LDL R3, [R4+0x8] ;  /* 0x0000080004037983 */ /* 0x000ea40000100800 */
[----:B--2---:R-:W-:Y:S01]  /*1640*/  ISETP.GT.AND P0, PT, R3, R10, PT ;  /* 0x0000000a0300720c */ /* 0x004fe20003f04270 */
[----:B------:R-:W-:-:S05]  /*1650*/  VIADD R3, R2, 0x2 ;  /* 0x0000000202037836 */ /* 0x000fca0000000000 */
[----:B------:R-:W-:-:S07]  /*1660*/  SEL R6, R6, R3, P0 ;  /* 0x0000000306067207 */ /* 0x000fce0000000000 */
.L_x_14:
[----:B------:R-:W-:Y:S05]  /*1670*/  BSYNC.RECONVERGENT B0 ;  /* 0x0000000000007941 */ /* 0x000fea0003800200 */
.L_x_11:
[----:B------:R-:W2:Y:S01]  /*1680*/  LDCU UR4, c[0x0][0x380] ;  /* 0x00007000ff0477ac */ /* 0x000ea20008000800 */
[----:B------:R-:W-:Y:S02]  /*1690*/  IMAD R8, R6, 0x4, R1 ;  /* 0x0000000406087824 */ /* 0x000fe400078e0201 */
[----:B-1----:R-:W-:Y:S02]  /*16a0*/  IMAD.MOV.U32 R3, RZ, RZ, 0x1 ;  /* 0x00000001ff037424 */ /* 0x002fe400078e00ff */
[----:B------:R-:W-:-:S03]  /*16b0*/  IMAD.MOV.U32 R10, RZ, RZ, RZ ;  /* 0x000000ffff0a7224 */ /* 0x000fc600078e00ff */
[----:B------:R1:W-:Y:S01]  /*16c0*/  STL [R8+0x1b8], R3 ;  /* 0x0001b80308007387 */ /* 0x0003e20000100800 */
[----:B--2---:R-:W-:Y:S02]  /*16d0*/  UISETP.GE.U32.AND UP0, UPT, UR4, 0x4, UPT ;  /* 0x000000040400788c */ /* 0x004fe4000bf06070 */
[----:B------:R-:W-:-:S07]  /*16e0*/  IMAD R9, R6, UR4, RZ ;  /* 0x0000000406097c24 */ /* 0x000fce000f8e02ff */
[----:B-1----:R-:W-:Y:S05]  /*16f0*/  BRA.U !UP0, `(.L_x_17) ;  /* 0x00000005080c7547 */ /* 0x002fea000b800000 */
[----:B------:R-:W1:Y:S01]  /*1700*/  LDC.64 R2, c[0x0][0x390] ;  /* 0x0000e400ff027b82 */ /* 0x000e620000000a00 */
[----:B------:R-:W-:-:S07]  /*1710*/  IMAD.MOV.U32 R10, RZ, RZ, RZ ;  /* 0x000000ffff0a7224 */ /* 0x000fce00078e00ff */
.L_x_26:
[----:B0-23--:R-:W-:-:S05]  /*1720*/  IMAD R12, R10, 0x4, R1 ;  /* 0x000000040a0c7824 */ /* 0x00dfca00078e0201 */
[----:B------:R-:W2:Y:S04]  /*1730*/  LDL R4, [R12+0x1b8] ;  /* 0x0001b8000c047983 */ /* 0x000ea80000100800 */
[----:B------:R3:W5:Y:S04]  /*1740*/  LDL R15, [R12+0x1bc] ;  /* 0x0001bc000c0f7983 */ /* 0x0007680000100800 */
[----:B------:R3:W5:Y:S04]  /*1750*/  LDL R14, [R12+0x1c0] ;  /* 0x0001c0000c0e7983 */ /* 0x0007680000100800 */
[----:B------:R3:W5:Y:S01]  /*1760*/  LDL R13, [R12+0x1c4] ;  /* 0x0001c4000c0d7983 */ /* 0x0007620000100800 */
[----:B------:R-:W-:Y:S01]  /*1770*/  BSSY.RECONVERGENT B0, `(.L_x_18) ;  /* 0x000000d000007945 */ /* 0x000fe20003800200 */
[----:B--2---:R-:W-:-:S13]  /*1780*/  ISETP.NE.AND P0, PT, R4, RZ, PT ;  /* 0x000000ff0400720c */ /* 0x004fda0003f05270 */
[----:B---3--:R-:W-:Y:S05]  /*1790*/  @P0 BRA `(.L_x_19) ;  /* 0x0000000000280947 */ /* 0x008fea0003800000 */
[----:B------:R-:W-:-:S04]  /*17a0*/  IMAD.IADD R5, R9, 0x1, R10 ;  /* 0x0000000109057824 */ /* 0x000fc800078e020a */
[----:B-1----:R-:W-:-:S06]  /*17b0*/  IMAD.WIDE R4, R5, 0x4, R2 ;  /* 0x0000000405047825 */ /* 0x002fcc00078e0202 */
[----:B0-----:R-:W2:Y:S02]  /*17c0*/  LDG.E R5, desc[UR6][R4.64] ;  /* 0x0000000604057981 */ /* 0x001ea4000c1e1900 */
[----:B--2---:R-:W-:-:S13]  /*17d0*/  ISETP.NE.AND P0, PT, R5, RZ, PT ;  /* 0x000000ff0500720c */ /* 0x004fda0003f05270 */
[----:B------:R-:W-:Y:S05]  /*17e0*/  @!P0 BRA `(.L_x_19) ;  /* 0x0000000000148947 */ /* 0x000fea0003800000 */
[----:B------:R-:W2:Y:S02]  /*17f0*/  LDL R16, [R8] ;  /* 0x0000000008107983 */ /* 0x000ea40000100800 */
[----:B--2---:R-:W-:-:S13]  /*1800*/  ISETP.NE.AND P0, PT, R16, 0x7fffffff, PT ;  /* 0x7fffffff1000780c */ /* 0x004fda0003f05270 */
[----:B------:R-:W2:Y:S02]  /*1810*/  @P0 LDL R4, [R12] ;  /* 0x000000000c040983 */ /* 0x000ea40000100800 */
[----:B--2---:R-:W-:-:S05]  /*1820*/  @P0 VIADDMNMX R5, R5, R16, R4, PT ;  /* 0x0000001005050246 */ /* 0x004fca0003800104 */
[----:B------:R2:W-:Y:S02]  /*1830*/  @P0 STL [R12], R5 ;  /* 0x000000050c000387 */ /* 0x0005e40000100800 */
.L_x_19:
[----:B0-----:R-:W-:Y:S05]  /*1840*/  BSYNC.RECONVERGENT B0 ;  /* 0x0000000000007941 */ /* 0x001fea0003800200 */
.L_x_18:
[----:B------:R-:W0:Y:S01]  /*1850*/  LDCU.64 UR4, c[0x0][0x390] ;  /* 0x00007200ff0477ac */ /* 0x000e220008000a00 */
[----:B-----5:R-:W-:Y:S01]  /*1860*/  ISETP.NE.AND P1, PT, R15, RZ, PT ;  /* 0x000000ff0f00720c */ /* 0x020fe20003f25270 */
[----:B------:R-:W-:Y:S01]  /*1870*/  BSSY.RECONVERGENT B0, `(.L_x_20) ;  /* 0x0000010000007945 */ /* 0x000fe20003800200 */
[C---:B--2---:R-:W-:Y:S02]  /*1880*/  IADD3 R5, P0, PT, R9.reuse, R10, RZ ;  /* 0x0000000a09057210 */ /* 0x044fe40007f1e0ff */
[----:B------:R-:W-:Y:S02]  /*1890*/  ISETP.NE.AND P2, PT, R14, RZ, PT ;  /* 0x000000ff0e00720c */ /* 0x000fe40003f45270 */
[----:B------:R-:W-:Y:S02]  /*18a0*/  LEA.HI.X.SX32 R16, R9, RZ, 0x1, P0 ;  /* 0x000000ff09107211 */ /* 0x000fe400000f0eff */
[----:B------:R-:W-:Y:S02]  /*18b0*/  ISETP.NE.AND P0, PT, R13, RZ, PT ;  /* 0x000000ff0d00720c */ /* 0x000fe40003f05270 */
[----:B0-----:R-:W-:-:S04]  /*18c0*/  LEA R4, P3, R5, UR4, 0x2 ;  /* 0x0000000405047c11 */ /* 0x001fc8000f8610ff */
[----:B------:R-:W-:Y:S01]  /*18d0*/  LEA.HI.X R5, R5, UR5, R16, 0x2, P3 ;  /* 0x0000000505057c11 */ /* 0x000fe200098f1410 */
[----:B------:R-:W-:Y:S08]  /*18e0*/  @P1 BRA `(.L_x_21) ;  /* 0x0000000000201947 */ /* 0x000ff00003800000 */
[----:B------:R-:W2:Y:S02]  /*18f0*/  LDG.E R13, desc[UR6][R4.64+0x4] ;  /* 0x00000406040d7981 */ /* 0x000ea4000c1e1900 */
[----:B--2---:R-:W-:-:S13]  /*1900*/  ISETP.NE.AND P1, PT, R13, RZ, PT ;  /* 0x000000ff0d00720c */ /* 0x004fda0003f25270 */
[----:B------:R-:W-:Y:S05]  /*1910*/  @!P1 BRA `(.L_x_21) ;  /* 0x0000000000149947 */ /* 0x000fea0003800000 */
[----:B------:R-:W2:Y:S02]  /*1920*/  LDL R14, [R8] ;  /* 0x00000000080e7983 */ /* 0x000ea40000100800 */
[----:B--2---:R-:W-:-:S13]  /*1930*/  ISETP.NE.AND P1, PT, R14, 0x7fffffff, PT ;  /* 0x7fffffff0e00780c */ /* 0x004fda0003f25270 */
[----:B------:R-:W2:Y:S02]  /*1940*/  @P1 LDL R15, [R12+0x4] ;  /* 0x000004000c0f1983 */ /* 0x000ea40000100800 */
[----:B--2---:R-:W-:-:S05]  /*1950*/  @P1 VIADDMNMX R13, R13, R14, R15, PT ;  /* 0x0000000e0d0d1246 */ /* 0x004fca000380010f */
[----:B------:R0:W-:Y:S02]  /*1960*/  @P1 STL [R12+0x4], R13 ;  /* 0x0000040d0c001387 */ /* 0x0001e40000100800 */
.L_x_21:
[----:B------:R-:W-:Y:S05]  /*1970*/  BSYNC.RECONVERGENT B0 ;  /* 0x0000000000007941 */ /* 0x000fea0003800200 */
.L_x_20:
[----:B------:R-:W-:Y:S04]  /*1980*/  BSSY.RECONVERGENT B0, `(.L_x_22) ;  /* 0x000000a000007945 */ /* 0x000fe80003800200 */
[----:B------:R-:W-:Y:S05]  /*1990*/  @P2 BRA `(.L_x_23) ;  /* 0x0000000000202947 */ /* 0x000fea0003800000 */
[----:B------:R-:W2:Y:S02]  /*19a0*/  LDG.E R14, desc[UR6][R4.64+0x8] ;  /* 0x00000806040e7981 */ /* 0x000ea4000c1e1900 */
[----:B--2---:R-:W-:-:S13]  /*19b0*/  ISETP.NE.AND P1, PT, R14, RZ, PT ;  /* 0x000000ff0e00720c */ /* 0x004fda0003f25270 */
[----:B------:R-:W-:Y:S05]  /*19c0*/  @!P1 BRA `(.L_x_23) ;  /* 0x0000000000149947 */ /* 0x000fea0003800000 */
[----:B------:R-:W2:Y:S02]  /*19d0*/  LDL R15, [R8] ;  /* 0x00000000080f7983 */ /* 0x000ea40000100800 */
[----:B--2---:R-:W-:-:S13]  /*19e0*/  ISETP.NE.AND P1, PT, R15, 0x7fffffff, PT ;  /* 0x7fffffff0f00780c */ /* 0x004fda0003f25270 */
[----:B0-----:R-:W2:Y:S02]  /*19f0*/  @P1 LDL R13, [R12+0x8] ;  /* 0x000008000c0d1983 */ /* 0x001ea40000100800 */
[----:B--2---:R-:W-:-:S05]  /*1a00*/  @P1 VIADDMNMX R13, R14, R15, R13, PT ;  /* 0x0000000f0e0d1246 */ /* 0x004fca000380010d */
[----:B------:R2:W-:Y:S02]  /*1a10*/  @P1 STL [R12+0x8], R13 ;  /* 0x0000080d0c001387 */ /* 0x0005e40000100800 */
.L_x_23:
[----:B------:R-:W-:Y:S05]  /*1a20*/  BSYNC.RECONVERGENT B0 ;  /* 0x0000000000007941 */ /* 0x000fea0003800200 */
.L_x_22:
[----:B------:R-:W-:Y:S04]  /*1a30*/  BSSY.RECONVERGENT B0, `(.L_x_24) ;  /* 0x000000b000007945 */ /* 0x000fe80003800200 */
[----:B------:R-:W-:Y:S05]  /*1a40*/  @P0 BRA `(.L_x_25) ;  /* 0x0000000000240947 */ /* 0x000fea0003800000 */
[----:B------:R-:W3:Y:S02]  /*1a50*/  LDG.E R5, desc[UR6][R4.64+0xc] ;  /* 0x00000c0604057981 */ /* 0x000ee4000c1e1900 */
[----:B---3--:R-:W-:-:S13]  /*1a60*/  ISETP.NE.AND P0, PT, R5, RZ, PT ;  /* 0x000000ff0500720c */ /* 0x008fda0003f05270 */
[----:B------:R-:W-:Y:S05]  /*1a70*/  @!P0 BRA `(.L_x_25) ;  /* 0x0000000000188947 */ /* 0x000fea0003800000 */
[----:B------:R-:W3:Y:S02]  /*1a80*/  LDL R4, [R8] ;  /* 0x0000000008047983 */ /* 0x000ee40000100800 */
[----:B---3--:R-:W-:-:S13]  /*1a90*/  ISETP.NE.AND P0, PT, R4, 0x7fffffff, PT ;  /* 0x7fffffff0400780c */ /* 0x008fda0003f05270 */
[----:B------:R-:W-:Y:S05]  /*1aa0*/  @!P0 BRA `(.L_x_25) ;  /* 0x00000000000c8947 */ /* 0x000fea0003800000 */
[----:B0-2---:R-:W2:Y:S02]  /*1ab0*/  LDL R13, [R12+0xc] ;  /* 0x00000c000c0d7983 */ /* 0x005ea40000100800 */
[----:B--2---:R-:W-:-:S05]  /*1ac0*/  VIADDMNMX R5, R5, R4, R13, PT ;  /* 0x0000000405057246 */ /* 0x004fca000380010d */
[----:B------:R3:W-:Y:S02]  /*1ad0*/  STL [R12+0xc], R5 ;  /* 0x00000c050c007387 */ /* 0x0007e40000100800 */
.L_x_25:
[----:B------:R-:W-:Y:S05]  /*1ae0*/  BSYNC.RECONVERGENT B0 ;  /* 0x0000000000007941 */ /* 0x000fea0003800200 */
.L_x_24:
[----:B------:R-:W-:-:S05]  /*1af0*/  VIADD R10, R10, 0x4 ;  /* 0x000000040a0a7836 */ /* 0x000fca0000000000 */
[----:B------:R-:W-:-:S13]  /*1b00*/  ISETP.NE.AND P0, PT, R10, R24, PT ;  /* 0x000000180a00720c */ /* 0x000fda0003f05270 */
[----:B------:R-:W-:Y:S05]  /*1b10*/  @P0 BRA `(.L_x_26) ;  /* 0xfffffffc00000947 */ /* 0x000fea000383ffff */
[----:B------:R-:W-:-:S07]  /*1b20*/  IMAD.MOV.U32 R10, RZ, RZ, R24 ;  /* 0x000000ffff0a7224 */ /* 0x000fce00078e0018 */
.L_x_17:
[----:B------:R-:W-:-:S13]  /*1b30*/  ISETP.NE.AND P0, PT, R27, RZ, PT ;  /* 0x000000ff1b00720c */ /* 0x000fda0003f05270 */
[----:B------:R-:W-:Y:S05]  /*1b40*/  @!P0 BRA `(.L_x_27) ;  /* 0x0000000000dc8947 */ /* 0x000fea0003800000 */
[----:B------:R-:W-:-:S05]  /*1b50*/  IMAD R4, R10, 0x4, R1 ;  /* 0x000000040a047824 */ /* 0x000fca00078e0201 */
[----:B-1----:R-:W4:Y:S01]  /*1b60*/  LDL R2, [R4+0x1b8] ;  /* 0x0001b80004027983 */ /* 0x002f220000100800 */
[----:B------:R-:W-:Y:S01]  /*1b70*/  BSSY.RECONVERGENT B0, `(.L_x_28) ;  /* 0x000000f000007945 */ /* 0x000fe20003800200 */
[----:B----4-:R-:W-:-:S13]  /*1b80*/  ISETP.NE.AND P1, PT, R2, RZ, PT ;  /* 0x000000ff0200720c */ /* 0x010fda0003f25270 */
[----:B------:R-:W-:Y:S05]  /*1b90*/  @P1 BRA `(.L_x_29) ;  /* 0x0000000000301947 */ /* 0x000fea0003800000 */
[----:B------:R-:W1:Y:S01]  /*1ba0*/  LDC.64 R2, c[0x0][0x390] ;  /* 0x0000e400ff027b82 */ /* 0x000e620000000a00 */
[----:B---3--:R-:W-:-:S04]  /*1bb0*/  IMAD.IADD R5, R9, 0x1, R10 ;  /* 0x0000000109057824 */ /* 0x008fc800078e020a */
[----:B-1----:R-:W-:-:S06]  /*1bc0*/  IMAD.WIDE R2, R5, 0x4, R2 ;  /* 0x0000000405027825 */ /* 0x002fcc00078e0202 */
[----:B0-----:R-:W3:Y:S02]  /*1bd0*/  LDG.E R3, desc[UR6][R2.64] ;  /* 0x0000000602037981 */ /* 0x001ee4000c1e1900 */
[----:B---3--:R-:W-:-:S13]  /*1be0*/  ISETP.NE.AND P1, PT, R3, RZ, PT ;  /* 0x000000ff0300720c */ /* 0x008fda0003f25270 */
[----:B------:R-:W-:Y:S05]  /*1bf0*/  @!P1 BRA `(.L_x_29) ;  /* 0x0000000000189947 */ /* 0x000fea0003800000 */
[----:B------:R-:W3:Y:S02]  /*1c00*/  LDL R5, [R8] ;  /* 0x0000000008057983 */ /* 0x000ee40000100800 */
[----:B---3--:R-:W-:-:S13]  /*1c10*/  ISETP.NE.AND P1, PT, R5, 0x7fffffff, PT ;  /* 0x7fffffff0500780c */ /* 0x008fda0003f25270 */
[----:B------:R-:W-:Y:S05]  /*1c20*/  @!P1 BRA `(.L_x_29) ;  /* 0x00000000000c9947 */ /* 0x000fea0003800000 */
[----:B------:R-:W3:Y:S02]  /*1c30*/  LDL R2, [R4] ;  /* 0x0000000004027983 */ /* 0x000ee40000100800 */
[----:B---3--:R-:W-:-:S05]  /*1c40*/  VIADDMNMX R3, R3, R5, R2, PT ;  /* 0x0000000503037246 */ /* 0x008fca0003800102 */
[----:B------:R1:W-:Y:S02]  /*1c50*/  STL [R4], R3 ;  /* 0x0000000304007387 */ /* 0x0003e40000100800 */
.L_x_29:
[----:B0-----:R-:W-:Y:S05]  /*1c60*/  BSYNC.RECONVERGENT B0 ;  /* 0x0000000000007941 */ /* 0x001fea0003800200 */
.L_x_28:
[----:B------:R-:W-:Y:S01]  /*1c70*/  ISETP.NE.AND P1, PT, R27, 0x1, PT ;  /* 0x000000011b00780c */ /* 0x000fe20003f25270 */
[----:B------:R-:W-:-:S12]  /*1c80*/  BSSY.RECONVERGENT B0, `(.L_x_27) ;  /* 0x0000023000007945 */ /* 0x000fd80003800200 */
[----:B------:R-:W-:Y:S05]  /*1c90*/  @!P1 BRA `(.L_x_30) ;  /* 0x0000000000849947 */ /* 0x000fea0003800000 */
[----:B---3--:R-:W3:Y:S01]  /*1ca0*/  LDL R5, [R4+0x1bc] ;  /* 0x0001bc0004057983 */ /* 0x008ee20000100800 */
[----:B------:R-:W0:Y:S01]  /*1cb0*/  LDCU.64 UR4, c[0x0][0x390] ;  /* 0x00007200ff0477ac */ /* 0x000e220008000a00 */
[C---:B-1----:R-:W-:Y:S01]  /*1cc0*/  IADD3 R3, P1, PT, R9.reuse, R10, RZ ;  /* 0x0000000a09037210 */ /* 0x042fe20007f3e0ff */
[----:B------:R-:W-:Y:S03]  /*1cd0*/  BSSY.RECONVERGENT B1, `(.L_x_31) ;  /* 0x000000f000017945 */ /* 0x000fe60003800200 */
[----:B------:R-:W-:Y:S02]  /*1ce0*/  LEA.HI.X.SX32 R10, R9, RZ, 0x1, P1 ;  /* 0x000000ff090a7211 */ /* 0x000fe400008f0eff */
[----:B0-----:R-:W-:-:S04]  /*1cf0*/  LEA R2, P2, R3, UR4, 0x2 ;  /* 0x0000000403027c11 */ /* 0x001fc8000f8410ff */
[----:B------:R-:W-:Y:S02]  /*1d00*/  LEA.HI.X R3, R3, UR5, R10, 0x2, P2 ;  /* 0x0000000503037c11 */ /* 0x000fe400090f140a */
[----:B---3--:R-:W-:-:S13]  /*1d10*/  ISETP.NE.AND P1, PT, R5, RZ, PT ;  /* 0x000000ff0500720c */ /* 0x008fda0003f25270 */
[----:B------:R-:W-:Y:S05]  /*1d20*/  @P1 BRA `(.L_x_32) ;  /* 0x0000000000241947 */ /* 0x000fea0003800000 */
[----:B------:R-:W3:Y:S02]  /*1d30*/  LDG.E R10, desc[UR6][R2.64+0x4] ;  /* 0x00000406020a7981 */ /* 0x000ee4000c1e1900 */
[----:B---3--:R-:W-:-:S13]  /*1d40*/  ISETP.NE.AND P1, PT, R10, RZ, PT ;  /* 0x000000ff0a00720c */ /* 0x008fda0003f25270 */
[----:B------:R-:W-:Y:S05]  /*1d50*/  @!P1 BRA `(.L_x_32) ;  /* 0x0000000000189947 */ /* 0x000fea0003800000 */
[----:B------:R-:W3:Y:S02]  /*1d60*/  LDL R9, [R8] ;  /* 0x0000000008097983 */ /* 0x000ee40000100800 */
[----:B---3--:R-:W-:-:S13]  /*1d70*/  ISETP.NE.AND P1, PT, R9, 0x7fffffff, PT ;  /* 0x7fffffff0900780c */ /* 0x008fda0003f25270 */
[----:B------:R-:W-:Y:S05]  /*1d80*/  @!P1 BRA `(.L_x_32) ;  /* 0x00000000000c9947 */ /* 0x000fea0003800000 */
[----:B------:R-:W3:Y:S02]  /*1d90*/  LDL R5, [R4+0x4] ;  /* 0x0000040004057983 */ /* 0x000ee40000100800 */
[----:B---3--:R-:W-:-:S05]  /*1da0*/  VIADDMNMX R5, R10, R9, R5, PT ;  /* 0x000000090a057246 */ /* 0x008fca0003800105 */
[----:B------:R0:W-:Y:S02]  /*1db0*/  STL [R4+0x4], R5 ;  /* 0x0000040504007387 */ /* 0x0001e40000100800 */
.L_x_32:
[----:B------:R-:W-:Y:S05]  /*1dc0*/  BSYNC.RECONVERGENT B1 ;  /* 0x0000000000017941 */ /* 0x000fea0003800200 */
.L_x_31:
[----:B------:R-:W-:-:S13]  /*1dd0*/  ISETP.NE.AND P1, PT, R27, 0x2, PT ;  /* 0x000000021b00780c */ /* 0x000fda0003f25270 */
[----:B------:R-:W-:Y:S05]  /*1de0*/  @!P1 BRA `(.L_x_30) ;  /* 0x0000000000309947 */ /* 0x000fea0003800000 */
[----:B0-----:R-:W3:Y:S02]  /*1df0*/  LDL R5, [R4+0x1c0] ;  /* 0x0001c00004057983 */ /* 0x001ee40000100800 */
        /* <DEDUP_REMOVED lines=11> */
.L_x_30:
[----:B------:R-:W-:Y:S05]  /*1eb0*/  BSYNC.RECONVERGENT B0 ;  /* 0x0000000000007941 */ /* 0x000fea0003800200 */
.L_x_27:
[----:B------:R-:W5:Y:S02]  /*1ec0*/  LDCU UR5, c[0x0][0x380] ;  /* 0x00007000ff0577ac */ /* 0x000f640008000800 */
[----:B-----5:R-:W-:-:S06]  /*1ed0*/  UIADD3 UR4, UPT, UPT, UR5, -0x2, URZ ;  /* 0xfffffffe05047890 */ /* 0x020fcc000fffe0ff */
[C---:B------:R-:W-:Y:S01]  /*1ee0*/  ISETP.NE.AND P1, PT, R11.reuse, UR4, PT ;  /* 0x000000040b007c0c */ /* 0x040fe2000bf25270 */
[----:B------:R-:W-:-:S12]  /*1ef0*/  VIADD R11, R11, 0x1 ;  /* 0x000000010b0b7836 */ /* 0x000fd80000000000 */
[----:B------:R-:W-:Y:S05]  /*1f00*/  @P1 BRA `(.L_x_33) ;  /* 0xffffffe400f01947 */ /* 0x000fea000383ffff */
[----:B------:R-:W-:Y:S01]  /*1f10*/  UISETP.GE.U32.AND UP0, UPT, UR5, 0x10, UPT ;  /* 0x000000100500788c */ /* 0x000fe2000bf06070 */
[----:B0-23--:R-:W-:-:S08]  /*1f20*/  IMAD.MOV.U32 R12, RZ, RZ, RZ ;  /* 0x000000ffff0c7224 */ /* 0x00dfd000078e00ff */
[----:B------:R-:W-:Y:S05]  /*1f30*/  BRA.U !UP0, `(.L_x_34) ;  /* 0x0000000108887547 */ /* 0x000fea000b800000 */
[----:B-1--4-:R-:W0:Y:S01]  /*1f40*/  LDC.64 R2, c[0x0][0x388] ;  /* 0x0000e200ff027b82 */ /* 0x012e220000000a00 */
[----:B------:R-:W-:Y:S01]  /*1f50*/  IMAD.MOV.U32 R28, RZ, RZ, RZ ;  /* 0x000000ffff1c7224 */ /* 0x000fe200078e00ff */
[----:B------:R-:W-:-:S12]  /*1f60*/  ULOP3.LUT UR4, UR5, 0x7ffffff0, URZ, 0xc0, !UPT ;  /* 0x7ffffff005047892 */ /* 0x000fd8000f8ec0ff */
.L_x_35:
[----:B------:R-:W-:-:S05]  /*1f70*/  IMAD R29, R28, 0x4, R1 ;  /* 0x000000041c1d7824 */ /* 0x000fca00078e0201 */
[----:B-1----:R-:W2:Y:S04]  /*1f80*/  LDL.64 R22, [R29] ;  /* 0x000000001d167983 */ /* 0x002ea80000100a00 */
[----:B------:R-:W3:Y:S01]  /*1f90*/  LDL.64 R4, [R29+0x8] ;  /* 0x000008001d047983 */ /* 0x000ee20000100a00 */
[----:B------:R-:W-:-:S03]  /*1fa0*/  IMAD R9, R0, UR5, R28 ;  /* 0x0000000500097c24 */ /* 0x000fc6000f8e021c */
[----:B------:R-:W4:Y:S01]  /*1fb0*/  LDL.64 R10, [R29+0x10] ;  /* 0x000010001d0a7983 */ /* 0x000f220000100a00 */
[----:B0-----:R-:W-:-:S03]  /*1fc0*/  IMAD.WIDE R8, R9, 0x4, R2 ;  /* 0x0000000409087825 */ /* 0x001fc600078e0202 */
[----:B------:R-:W5:Y:S04]  /*1fd0*/  LDL.64 R12, [R29+0x18] ;  /* 0x000018001d0c7983 */ /* 0x000f680000100a00 */
[----:B------:R-:W5:Y:S04]  /*1fe0*/  LDL.64 R14, [R29+0x20] ;  /* 0x000020001d0e7983 */ /* 0x000f680000100a00 */
[----:B------:R-:W5:Y:S04]  /*1ff0*/  LDL.64 R16, [R29+0x28] ;  /* 0x000028001d107983 */ /* 0x000f680000100a00 */
[----:B------:R-:W5:Y:S04]  /*2000*/  LDL.64 R18, [R29+0x30] ;  /* 0x000030001d127983 */ /* 0x000f680000100a00 */
[----:B------:R-:W5:Y:S01]  /*2010*/  LDL.64 R20, [R29+0x38] ;  /* 0x000038001d147983 */ /* 0x000f620000100a00 */
[----:B------:R-:W-:-:S05]  /*2020*/  VIADD R28, R28, 0x10 ;  /* 0x000000101c1c7836 */ /* 0x000fca0000000000 */
[----:B------:R-:W-:Y:S01]  /*2030*/  ISETP.NE.AND P1, PT, R28, UR4, PT ;  /* 0x000000041c007c0c */ /* 0x000fe2000bf25270 */
[----:B--2---:R1:W-:Y:S04]  /*2040*/  STG.E desc[UR6][R8.64], R22 ;  /* 0x0000001608007986 */ /* 0x0043e8000c101906 */
[----:B------:R1:W-:Y:S04]  /*2050*/  STG.E desc[UR6][R8.64+0x4], R23 ;  /* 0x0000041708007986 */ /* 0x0003e8000c101906 */
[----:B---3--:R1:W-:Y:S04]  /*2060*/  STG.E desc[UR6][R8.64+0x8], R4 ;  /* 0x0000080408007986 */ /* 0x0083e8000c101906 */
[----:B------:R1:W-:Y:S04]  /*2070*/  STG.E desc[UR6][R8.64+0xc], R5 ;  /* 0x00000c0508007986 */ /* 0x0003e8000c101906 */
[----:B----4-:R1:W-:Y:S04]  /*2080*/  STG.E desc[UR6][R8.64+0x10], R10 ;  /* 0x0000100a08007986 */ /* 0x0103e8000c101906 */
[----:B------:R1:W-:Y:S04]  /*2090*/  STG.E desc[UR6][R8.64+0x14], R11 ;  /* 0x0000140b08007986 */ /* 0x0003e8000c101906 */
[----:B-----5:R1:W-:Y:S04]  /*20a0*/  STG.E desc[UR6][R8.64+0x18], R12 ;  /* 0x0000180c08007986 */ /* 0x0203e8000c101906 */
[----:B------:R1:W-:Y:S04]  /*20b0*/  STG.E desc[UR6][R8.64+0x1c], R13 ;  /* 0x00001c0d08007986 */ /* 0x0003e8000c101906 */
[----:B------:R1:W-:Y:S04]  /*20c0*/  STG.E desc[UR6][R8.64+0x20], R14 ;  /* 0x0000200e08007986 */ /* 0x0003e8000c101906 */
[----:B------:R1:W-:Y:S04]  /*20d0*/  STG.E desc[UR6][R8.64+0x24], R15 ;  /* 0x0000240f08007986 */ /* 0x0003e8000c101906 */
[----:B------:R1:W-:Y:S04]  /*20e0*/  STG.E desc[UR6][R8.64+0x28], R16 ;  /* 0x0000281008007986 */ /* 0x0003e8000c101906 */
[----:B------:R1:W-:Y:S04]  /*20f0*/  STG.E desc[UR6][R8.64+0x2c], R17 ;  /* 0x00002c1108007986 */ /* 0x0003e8000c101906 */
[----:B------:R1:W-:Y:S04]  /*2100*/  STG.E desc[UR6][R8.64+0x30], R18 ;  /* 0x0000301208007986 */ /* 0x0003e8000c101906 */
[----:B------:R1:W-:Y:S04]  /*2110*/  STG.E desc[UR6][R8.64+0x34], R19 ;  /* 0x0000341308007986 */ /* 0x0003e8000c101906 */
[----:B------:R1:W-:Y:S04]  /*2120*/  STG.E desc[UR6][R8.64+0x38], R20 ;  /* 0x0000381408007986 */ /* 0x0003e8000c101906 */
[----:B------:R1:W-:Y:S01]  /*2130*/  STG.E desc[UR6][R8.64+0x3c], R21 ;  /* 0x00003c1508007986 */ /* 0x0003e2000c101906 */
[----:B------:R-:W-:Y:S05]  /*2140*/  @P1 BRA `(.L_x_35) ;  /* 0xfffffffc00881947 */ /* 0x000fea000383ffff */
[----:B-1----:R-:W-:-:S07]  /*2150*/  IMAD.U32 R12, RZ, RZ, UR4 ;  /* 0x00000004ff0c7e24 */ /* 0x002fce000f8e00ff */
.L_x_34:
[----:B------:R-:W-:-:S13]  /*2160*/  ISETP.NE.AND P1, PT, R25, RZ, PT ;  /* 0x000000ff1900720c */ /* 0x000fda0003f25270 */
[----:B------:R-:W-:Y:S05]  /*2170*/  @!P1 BRA `(.L_x_36) ;  /* 0x0000000000c89947 */ /* 0x000fea0003800000 */
[----:B-1----:R-:W-:Y:S01]  /*2180*/  VIADD R2, R25, 0xffffffff ;  /* 0xffffffff19027836 */ /* 0x002fe20000000000 */
[----:B------:R-:W-:-:S04]  /*2190*/  ISETP.NE.AND P2, PT, R26, RZ, PT ;  /* 0x000000ff1a00720c */ /* 0x000fc80003f45270 */
[----:B------:R-:W-:-:S13]  /*21a0*/  ISETP.GE.U32.AND P1, PT, R2, 0x7, PT ;  /* 0x000000070200780c */ /* 0x000fda0003f26070 */
[----:B------:R-:W-:Y:S05]  /*21b0*/  @!P1 BRA `(.L_x_37) ;  /* 0x0000000000449947 */ /* 0x000fea0003800000 */
[----:B------:R-:W-:Y:S01]  /*21c0*/  IMAD R13, R12, 0x4, R1 ;  /* 0x000000040c0d7824 */ /* 0x000fe200078e0201 */
[----:B------:R-:W0:Y:S04]  /*21d0*/  LDC.64 R14, c[0x0][0x388] ;  /* 0x0000e200ff0e7b82 */ /* 0x000e280000000a00 */
[----:B------:R-:W2:Y:S04]  /*21e0*/  LDL.64 R10, [R13] ;  /* 0x000000000d0a7983 */ /* 0x000ea80000100a00 */
[----:B------:R-:W3:Y:S04]  /*21f0*/  LDL.64 R8, [R13+0x8] ;  /* 0x000008000d087983 */ /* 0x000ee80000100a00 */
[----:B----4-:R-:W4:Y:S04]  /*2200*/  LDL.64 R4, [R13+0x10] ;  /* 0x000010000d047983 */ /* 0x010f280000100a00 */
[----:B------:R-:W5:Y:S01]  /*2210*/  LDL.64 R2, [R13+0x18] ;  /* 0x000018000d027983 */ /* 0x000f620000100a00 */
[----:B------:R-:W-:-:S02]  /*2220*/  IMAD R17, R0, UR5, R12 ;  /* 0x0000000500117c24 */ /* 0x000fc4000f8e020c */
[----:B------:R-:W-:Y:S02]  /*2230*/  VIADD R12, R12, 0x8 ;  /* 0x000000080c0c7836 */ /* 0x000fe40000000000 */
[----:B0-----:R-:W-:-:S05]  /*2240*/  IMAD.WIDE R14, R17, 0x4, R14 ;  /* 0x00000004110e7825 */ /* 0x001fca00078e020e */
[----:B--2---:R0:W-:Y:S04]  /*2250*/  STG.E desc[UR6][R14.64], R10 ;  /* 0x0000000a0e007986 */ /* 0x0041e8000c101906 */
[----:B------:R0:W-:Y:S04]  /*2260*/  STG.E desc[UR6][R14.64+0x4], R11 ;  /* 0x0000040b0e007986 */ /* 0x0001e8000c101906 */
[----:B---3--:R0:W-:Y:S04]  /*2270*/  STG.E desc[UR6][R14.64+0x8], R8 ;  /* 0x000008080e007986 */ /* 0x0081e8000c101906 */
[----:B------:R0:W-:Y:S04]  /*2280*/  STG.E desc[UR6][R14.64+0xc], R9 ;  /* 0x00000c090e007986 */ /* 0x0001e8000c101906 */
[----:B----4-:R0:W-:Y:S04]  /*2290*/  STG.E desc[UR6][R14.64+0x10], R4 ;  /* 0x000010040e007986 */ /* 0x0101e8000c101906 */
[----:B------:R0:W-:Y:S04]  /*22a0*/  STG.E desc[UR6][R14.64+0x14], R5 ;  /* 0x000014050e007986 */ /* 0x0001e8000c101906 */
[----:B-----5:R0:W-:Y:S04]  /*22b0*/  STG.E desc[UR6][R14.64+0x18], R2 ;  /* 0x000018020e007986 */ /* 0x0201e8000c101906 */
[----:B------:R0:W-:Y:S02]  /*22c0*/  STG.E desc[UR6][R14.64+0x1c], R3 ;  /* 0x00001c030e007986 */ /* 0x0001e4000c101906 */
.L_x_37:
[----:B------:R-:W-:Y:S05]  /*22d0*/  @!P2 BRA `(.L_x_36) ;  /* 0x000000000070a947 */ /* 0x000fea0003800000 */
[----:B0-----:R-:W-:-:S05]  /*22e0*/  VIADD R2, R26, 0xffffffff ;  /* 0xffffffff1a027836 */ /* 0x001fca0000000000 */
[----:B------:R-:W-:-:S13]  /*22f0*/  ISETP.GE.U32.AND P1, PT, R2, 0x3, PT ;  /* 0x000000030200780c */ /* 0x000fda0003f26070 */
[----:B------:R-:W-:Y:S05]  /*2300*/  @!P1 BRA `(.L_x_38) ;  /* 0x00000000002c9947 */ /* 0x000fea0003800000 */
[----:B------:R-:W-:Y:S01]  /*2310*/  IMAD R8, R12, 0x4, R1 ;  /* 0x000000040c087824 */ /* 0x000fe200078e0201 */
[----:B----4-:R-:W0:Y:S04]  /*2320*/  LDC.64 R4, c[0x0][0x388] ;  /* 0x0000e200ff047b82 */ /* 0x010e280000000a00 */
[----:B------:R-:W2:Y:S04]  /*2330*/  LDL.64 R2, [R8] ;  /* 0x0000000008027983 */ /* 0x000ea80000100a00 */
[----:B------:R-:W3:Y:S01]  /*2340*/  LDL.64 R10, [R8+0x8] ;  /* 0x00000800080a7983 */ /* 0x000ee20000100a00 */
[----:B------:R-:W-:-:S02]  /*2350*/  IMAD R9, R0, UR5, R12 ;  /* 0x0000000500097c24 */ /* 0x000fc4000f8e020c */
[----:B------:R-:W-:Y:S02]  /*2360*/  VIADD R12, R12, 0x4 ;  /* 0x000000040c0c7836 */ /* 0x000fe40000000000 */
[----:B0-----:R-:W-:-:S05]  /*2370*/  IMAD.WIDE R4, R9, 0x4, R4 ;  /* 0x0000000409047825 */ /* 0x001fca00078e0204 */
[----:B--2---:R0:W-:Y:S04]  /*2380*/  STG.E desc[UR6][R4.64], R2 ;  /* 0x0000000204007986 */ /* 0x0041e8000c101906 */
[----:B------:R0:W-:Y:S04]  /*2390*/  STG.E desc[UR6][R4.64+0x4], R3 ;  /* 0x0000040304007986 */ /* 0x0001e8000c101906 */
[----:B---3--:R0:W-:Y:S04]  /*23a0*/  STG.E desc[UR6][R4.64+0x8], R10 ;  /* 0x0000080a04007986 */ /* 0x0081e8000c101906 */
[----:B------:R0:W-:Y:S02]  /*23b0*/  STG.E desc[UR6][R4.64+0xc], R11 ;  /* 0x00000c0b04007986 */ /* 0x0001e4000c101906 */
.L_x_38:
[----:B------:R-:W-:Y:S05]  /*23c0*/  @!P0 BRA `(.L_x_36) ;  /* 0x0000000000348947 */ /* 0x000fea0003800000 */
[----:B0---4-:R-:W-:Y:S01]  /*23d0*/  IMAD R4, R12, 0x4, R1 ;  /* 0x000000040c047824 */ /* 0x011fe200078e0201 */
[----:B------:R-:W0:Y:S04]  /*23e0*/  LDC.64 R2, c[0x0][0x388] ;  /* 0x0000e200ff027b82 */ /* 0x000e280000000a00 */
[----:B------:R-:W2:Y:S01]  /*23f0*/  LDL.64 R8, [R4] ;  /* 0x0000000004087983 */ /* 0x000ea20000100a00 */
[----:B------:R-:W-:Y:S01]  /*2400*/  IMAD R5, R0, UR5, R12 ;  /* 0x0000000500057c24 */ /* 0x000fe2000f8e020c */
[----:B------:R-:W-:-:S03]  /*2410*/  ISETP.NE.AND P0, PT, R27, 0x1, PT ;  /* 0x000000011b00780c */ /* 0x000fc60003f05270 */
[----:B0-----:R-:W-:-:S05]  /*2420*/  IMAD.WIDE R2, R5, 0x4, R2 ;  /* 0x0000000405027825 */ /* 0x001fca00078e0202 */
[----:B--2---:R2:W-:Y:S05]  /*2430*/  STG.E desc[UR6][R2.64], R8 ;  /* 0x0000000802007986 */ /* 0x0045ea000c101906 */
[----:B------:R-:W-:Y:S05]  /*2440*/  @!P0 BRA `(.L_x_36) ;  /* 0x0000000000148947 */ /* 0x000fea0003800000 */
[----:B------:R3:W-:Y:S01]  /*2450*/  STG.E desc[UR6][R2.64+0x4], R9 ;  /* 0x0000040902007986 */ /* 0x0007e2000c101906 */
[----:B------:R-:W-:-:S13]  /*2460*/  ISETP.NE.AND P0, PT, R27, 0x2, PT ;  /* 0x000000021b00780c */ /* 0x000fda0003f05270 */
[----:B---3--:R-:W-:Y:S05]  /*2470*/  @!P0 BRA `(.L_x_36) ;  /* 0x0000000000088947 */ /* 0x008fea0003800000 */
[----:B------:R-:W3:Y:S04]  /*2480*/  LDL R5, [R4+0x8] ;  /* 0x0000080004057983 */ /* 0x000ee80000100800 */
[----:B---3--:R3:W-:Y:S02]  /*2490*/  STG.E desc[UR6][R2.64+0x8], R5 ;  /* 0x0000080502007986 */ /* 0x0087e4000c101906 */
.L_x_36:
[----:B------:R-:W-:-:S05]  /*24a0*/  IMAD.IADD R0, R7, 0x1, R0 ;  /* 0x0000000107007824 */ /* 0x000fca00078e0200 */
[----:B------:R-:W-:-:S13]  /*24b0*/  ISETP.GE.AND P0, PT, R0, UR5, PT ;  /* 0x0000000500007c0c */ /* 0x000fda000bf06270 */
[----:B------:R-:W-:Y:S05]  /*24c0*/  @!P0 BRA `(.L_x_39) ;  /* 0xffffffdc00148947 */ /* 0x000fea000383ffff */
[----:B------:R-:W-:Y:S05]  /*24d0*/  EXIT ;  /* 0x000000000000794d */ /* 0x000fea0003800000 */
.L_x_0:
[----:B------:R-:W1:Y:S01]  /*24e0*/  LDC.64 R8, c[0x0][0x388] ;  /* 0x0000e200ff087b82 */ /* 0x000e620000000a00 */
[----:B------:R-:W-:-:S13]  /*24f0*/  ISETP.GT.AND P0, PT, R11, RZ, PT ;  /* 0x000000ff0b00720c */ /* 0x000fda0003f04270 */
[----:B------:R-:W-:Y:S05]  /*2500*/  @P0 BRA `(.L_x_40) ;  /* 0x0000000000180947 */ /* 0x000fea0003800000 */
.L_x_41:
[----:B------:R-:W-:Y:S02]  /*2510*/  IMAD R2, R0, 0x4, R1 ;  /* 0x0000000400027824 */ /* 0x000fe400078e0201 */
[----:B------:R-:W-:-:S03]  /*2520*/  IMAD.IADD R0, R7, 0x1, R0 ;  /* 0x0000000107007824 */ /* 0x000fc600078e0200 */
[----:B------:R2:W-:Y:S02]  /*2530*/  STL [R2], RZ ;  /* 0x000000ff02007387 */ /* 0x0005e40000100800 */
[----:B------:R-:W-:-:S13]  /*2540*/  ISETP.GE.AND P0, PT, R0, R11, PT ;  /* 0x0000000b0000720c */ /* 0x000fda0003f06270 */
[----:B--2---:R-:W-:Y:S05]  /*2550*/  @!P0 BRA `(.L_x_41) ;  /* 0xfffffffc00ec8947 */ /* 0x004fea000383ffff */
[----:B0-----:R-:W-:Y:S05]  /*2560*/  EXIT ;  /* 0x000000000000794d */ /* 0x001fea0003800000 */
.L_x_40:
[----:B--2---:R-:W-:Y:S01]  /*2570*/  IMAD.MOV.U32 R6, RZ, RZ, 0x7fffffff ;  /* 0x7fffffffff067424 */ /* 0x004fe200078e00ff */
[----:B------:R2:W-:Y:S01]  /*2580*/  STL [R1+0x1b8], RZ ;  /* 0x0001b8ff01007387 */ /* 0x0005e20000100800 */
[----:B------:R-:W-:-:S03]  /*2590*/  IMAD R10, R0, 0x4, R1 ;  /* 0x00000004000a7824 */ /* 0x000fc600078e0201 */
[----:B------:R2:W-:Y:S04]  /*25a0*/  STL [R1], R6 ;  /* 0x0000000601007387 */ /* 0x0005e80000100800 */
[----:B------:R2:W-:Y:S04]  /*25b0*/  STL [R10], RZ ;  /* 0x000000ff0a007387 */ /* 0x0005e80000100800 */
[----:B------:R-:W0:Y:S01]  /*25c0*/  LDL R3, [R1] ;  /* 0x0000000001037983 */ /* 0x000e220000100800 */
[----:B------:R-:W-:Y:S02]  /*25d0*/  IMAD R2, R11, R0, RZ ;  /* 0x000000000b027224 */ /* 0x000fe400078e02ff */
[----:B------:R-:W-:-:S02]  /*25e0*/  IMAD.IADD R0, R7, 0x1, R0 ;  /* 0x0000000107007824 */ /* 0x000fc400078e0200 */
[----:B-1----:R-:W-:-:S03]  /*25f0*/  IMAD.WIDE R4, R2, 0x4, R8 ;  /* 0x0000000402047825 */ /* 0x002fc600078e0208 */
[----:B------:R-:W-:Y:S02]  /*2600*/  ISETP.GE.AND P0, PT, R0, R11, PT ;  /* 0x0000000b0000720c */ /* 0x000fe40003f06270 */
[----:B0-----:R2:W-:Y:S11]  /*2610*/  STG.E desc[UR6][R4.64], R3 ;  /* 0x0000000304007986 */ /* 0x0015f6000c101906 */
[----:B------:R-:W-:Y:S05]  /*2620*/  @!P0 BRA `(.L_x_40) ;  /* 0xfffffffc00d08947 */ /* 0x000fea000383ffff */
[----:B------:R-:W-:Y:S05]  /*2630*/  EXIT ;  /* 0x000000000000794d */ /* 0x000fea0003800000 */
.L_x_42:
[----:B------:R-:W-:-:S00]  /*2640*/  BRA `(.L_x_42) ;  /* 0xfffffffc00fc7947 */ /* 0x000fc0000383ffff */
[----:B------:R-:W-:-:S00]  /*2650*/  NOP ;  /* 0x0000000000007918 */ /* 0x000fc00000000000 */
        /* <DEDUP_REMOVED lines=10> */
.L_x_43:


//--------------------- .nv.shared.reserved.0     --------------------------
	.section	.nv.shared.reserved.0,"aw",@nobits
	.weak		__nv_reservedSMEM_offset_0_alias
	.size		__nv_reservedSMEM_offset_0_alias, 0, 64
	.other		__nv_reservedSMEM_offset_0_alias,@"STO_CUDA_RESERVED_SHARED STV_DEFAULT"
__nv_reservedSMEM_offset_0_alias:
	.zero		0
	.zero		64


//--------------------- .nv.constant0._Z8dijkstraiPiS_ --------------------------
	.section	.nv.constant0._Z8dijkstraiPiS_,"a",@progbits
	.sectionflags	@""
	.align	4
.nv.constant0._Z8dijkstraiPiS_:
	.zero		920


//--------------------- SYMBOLS --------------------------

	.type		.nv.reservedSmem.offset0,@object
	.size		.nv.reservedSmem.offset0,0x4
